//
// Generated by NVIDIA NVVM Compiler
//
// Compiler Build ID: CL-36424714
// Cuda compilation tools, release 13.0, V13.0.88
// Based on NVVM 20.0.0
//

.version 9.0
.target sm_100
.address_size 64

	// .globl	_Z27right_looking_launch_kernelPfi
// _ZZ10potrf_tilePfE5temp2 has been demoted
// _ZZ9syrk_tilePfS_iiiiE5temp0 has been demoted
// _ZZ9syrk_tilePfS_iiiiE5temp1 has been demoted
// _ZZ27right_looking_launch_kernelPfiE10block_data has been demoted

.visible .entry _Z27right_looking_launch_kernelPfi(
	.param .u64 .ptr .align 1 _Z27right_looking_launch_kernelPfi_param_0,
	.param .u32 _Z27right_looking_launch_kernelPfi_param_1
)
{
	.reg .pred 	%p<57>;
	.reg .b32 	%r<91>;
	.reg .b32 	%f<291>;
	.reg .b64 	%rd<32>;
	// demoted variable
	.shared .align 4 .f32 _ZZ10potrf_tilePfE5temp2;
	// demoted variable
	.shared .align 4 .b8 _ZZ9syrk_tilePfS_iiiiE5temp0[4096];
	// demoted variable
	.shared .align 4 .b8 _ZZ9syrk_tilePfS_iiiiE5temp1[4096];
	// demoted variable
	.shared .align 4 .b8 _ZZ27right_looking_launch_kernelPfiE10block_data[4096];
	ld.param.u64 	%rd9, [_Z27right_looking_launch_kernelPfi_param_0];
	ld.param.u32 	%r48, [_Z27right_looking_launch_kernelPfi_param_1];
	cvta.to.global.u64 	%rd1, %rd9;
	shr.s32 	%r49, %r48, 31;
	shr.u32 	%r50, %r49, 27;
	add.s32 	%r51, %r48, %r50;
	shr.s32 	%r1, %r51, 5;
	setp.lt.s32 	%p1, %r48, 32;
	@%p1 bra 	$L__BB0_60;
	mov.u32 	%r2, %ntid.y;
	mov.u32 	%r3, %tid.y;
	mov.u32 	%r4, %ntid.x;
	mov.u32 	%r5, %tid.x;
	shl.b32 	%r53, %r3, 5;
	add.s32 	%r54, %r53, %r5;
	shl.b32 	%r55, %r54, 2;
	mov.u32 	%r56, _ZZ27right_looking_launch_kernelPfiE10block_data;
	add.s32 	%r6, %r56, %r55;
	mad.lo.s32 	%r7, %r3, 132, %r56;
	min.u32 	%r8, %r3, %r5;
	shl.b32 	%r57, %r3, 7;
	mov.u32 	%r58, _ZZ9syrk_tilePfS_iiiiE5temp0;
	shl.b32 	%r59, %r5, 2;
	add.s32 	%r11, %r58, %r59;
	add.s32 	%r9, %r11, %r57;
	shl.b32 	%r60, %r5, 7;
	mov.u32 	%r61, _ZZ9syrk_tilePfS_iiiiE5temp1;
	shl.b32 	%r62, %r3, 2;
	add.s32 	%r12, %r61, %r62;
	add.s32 	%r10, %r12, %r60;
	add.s32 	%r63, %r60, %r56;
	add.s32 	%r13, %r63, 8;
	mov.b32 	%r81, 0;
$L__BB0_2:
	setp.lt.u32 	%p2, %r3, %r5;
	mad.lo.s32 	%r64, %r81, %r2, %r3;
	mul.lo.s32 	%r15, %r81, %r4;
	add.s32 	%r16, %r15, %r5;
	mad.lo.s32 	%r65, %r64, %r48, %r16;
	mul.wide.s32 	%rd10, %r65, 4;
	add.s64 	%rd2, %rd1, %rd10;
	mov.f32 	%f287, 0f00000000;
	@%p2 bra 	$L__BB0_4;
	ld.global.f32 	%f287, [%rd2];
$L__BB0_4:
	shl.b32 	%r67, %r3, 7;
	mov.u32 	%r68, _ZZ27right_looking_launch_kernelPfiE10block_data;
	add.s32 	%r69, %r67, %r68;
	add.s32 	%r82, %r69, 8;
	neg.s32 	%r84, %r5;
	st.shared.f32 	[%r6], %f287;
	bar.sync 	0;
	mov.b32 	%r85, 0;
	mov.u32 	%r83, %r13;
$L__BB0_5:
	setp.ne.s32 	%p3, %r5, %r3;
	setp.ne.s32 	%p4, %r84, 0;
	or.pred  	%p5, %p3, %p4;
	@%p5 bra 	$L__BB0_7;
	ld.shared.f32 	%f10, [%r7];
	sqrt.rn.f32 	%f11, %f10;
	st.shared.f32 	[%r7], %f11;
	st.shared.f32 	[_ZZ10potrf_tilePfE5temp2], %f11;
$L__BB0_7:
	setp.ne.s32 	%p6, %r84, 0;
	setp.ge.u32 	%p7, %r5, %r3;
	bar.sync 	0;
	or.pred  	%p8, %p7, %p6;
	@%p8 bra 	$L__BB0_9;
	ld.shared.f32 	%f12, [%r6];
	ld.shared.f32 	%f13, [_ZZ10potrf_tilePfE5temp2];
	div.rn.f32 	%f14, %f12, %f13;
	st.shared.f32 	[%r6], %f14;
$L__BB0_9:
	setp.gt.u32 	%p9, %r5, %r3;
	bar.sync 	0;
	setp.ge.u32 	%p10, %r85, %r8;
	or.pred  	%p11, %p9, %p10;
	@%p11 bra 	$L__BB0_11;
	ld.shared.f32 	%f15, [%r83+-8];
	ld.shared.f32 	%f16, [%r82+-8];
	mul.f32 	%f17, %f15, %f16;
	ld.shared.f32 	%f18, [%r6];
	sub.f32 	%f19, %f18, %f17;
	st.shared.f32 	[%r6], %f19;
$L__BB0_11:
	setp.ne.s32 	%p12, %r5, %r3;
	bar.sync 	0;
	add.s32 	%r23, %r85, 1;
	setp.ne.s32 	%p13, %r5, %r23;
	or.pred  	%p14, %p12, %p13;
	@%p14 bra 	$L__BB0_13;
	ld.shared.f32 	%f20, [%r7];
	sqrt.rn.f32 	%f21, %f20;
	st.shared.f32 	[%r7], %f21;
	st.shared.f32 	[_ZZ10potrf_tilePfE5temp2], %f21;
$L__BB0_13:
	setp.ne.s32 	%p15, %r5, %r23;
	setp.ge.u32 	%p16, %r5, %r3;
	bar.sync 	0;
	or.pred  	%p17, %p16, %p15;
	@%p17 bra 	$L__BB0_15;
	ld.shared.f32 	%f22, [%r6];
	ld.shared.f32 	%f23, [_ZZ10potrf_tilePfE5temp2];
	div.rn.f32 	%f24, %f22, %f23;
	st.shared.f32 	[%r6], %f24;
$L__BB0_15:
	setp.gt.u32 	%p18, %r5, %r3;
	bar.sync 	0;
	setp.ge.u32 	%p19, %r23, %r8;
	or.pred  	%p20, %p18, %p19;
	@%p20 bra 	$L__BB0_17;
	ld.shared.f32 	%f25, [%r83+-4];
	ld.shared.f32 	%f26, [%r82+-4];
	mul.f32 	%f27, %f25, %f26;
	ld.shared.f32 	%f28, [%r6];
	sub.f32 	%f29, %f28, %f27;
	st.shared.f32 	[%r6], %f29;
$L__BB0_17:
	setp.ne.s32 	%p21, %r5, %r3;
	bar.sync 	0;
	add.s32 	%r24, %r85, 2;
	setp.ne.s32 	%p22, %r5, %r24;
	or.pred  	%p23, %p21, %p22;
	@%p23 bra 	$L__BB0_19;
	ld.shared.f32 	%f30, [%r7];
	sqrt.rn.f32 	%f31, %f30;
	st.shared.f32 	[%r7], %f31;
	st.shared.f32 	[_ZZ10potrf_tilePfE5temp2], %f31;
$L__BB0_19:
	setp.ne.s32 	%p24, %r5, %r24;
	setp.ge.u32 	%p25, %r5, %r3;
	bar.sync 	0;
	or.pred  	%p26, %p25, %p24;
	@%p26 bra 	$L__BB0_21;
	ld.shared.f32 	%f32, [%r6];
	ld.shared.f32 	%f33, [_ZZ10potrf_tilePfE5temp2];
	div.rn.f32 	%f34, %f32, %f33;
	st.shared.f32 	[%r6], %f34;
$L__BB0_21:
	setp.gt.u32 	%p27, %r5, %r3;
	bar.sync 	0;
	setp.ge.u32 	%p28, %r24, %r8;
	or.pred  	%p29, %p27, %p28;
	@%p29 bra 	$L__BB0_23;
	ld.shared.f32 	%f35, [%r83];
	ld.shared.f32 	%f36, [%r82];
	mul.f32 	%f37, %f35, %f36;
	ld.shared.f32 	%f38, [%r6];
	sub.f32 	%f39, %f38, %f37;
	st.shared.f32 	[%r6], %f39;
$L__BB0_23:
	setp.ne.s32 	%p30, %r5, %r3;
	bar.sync 	0;
	add.s32 	%r25, %r85, 3;
	setp.ne.s32 	%p31, %r5, %r25;
	or.pred  	%p32, %p30, %p31;
	@%p32 bra 	$L__BB0_25;
	ld.shared.f32 	%f40, [%r7];
	sqrt.rn.f32 	%f41, %f40;
	st.shared.f32 	[%r7], %f41;
	st.shared.f32 	[_ZZ10potrf_tilePfE5temp2], %f41;
$L__BB0_25:
	setp.ne.s32 	%p33, %r5, %r25;
	setp.ge.u32 	%p34, %r5, %r3;
	bar.sync 	0;
	or.pred  	%p35, %p34, %p33;
	@%p35 bra 	$L__BB0_27;
	ld.shared.f32 	%f42, [%r6];
	ld.shared.f32 	%f43, [_ZZ10potrf_tilePfE5temp2];
	div.rn.f32 	%f44, %f42, %f43;
	st.shared.f32 	[%r6], %f44;
$L__BB0_27:
	setp.gt.u32 	%p36, %r5, %r3;
	bar.sync 	0;
	setp.ge.u32 	%p37, %r25, %r8;
	or.pred  	%p38, %p36, %p37;
	@%p38 bra 	$L__BB0_29;
	ld.shared.f32 	%f45, [%r83+4];
	ld.shared.f32 	%f46, [%r82+4];
	mul.f32 	%f47, %f45, %f46;
	ld.shared.f32 	%f48, [%r6];
	sub.f32 	%f49, %f48, %f47;
	st.shared.f32 	[%r6], %f49;
$L__BB0_29:
	bar.sync 	0;
	add.s32 	%r85, %r85, 4;
	add.s32 	%r84, %r84, 4;
	add.s32 	%r83, %r83, 16;
	add.s32 	%r82, %r82, 16;
	setp.ne.s32 	%p39, %r85, 32;
	@%p39 bra 	$L__BB0_5;
	setp.lt.u32 	%p40, %r3, %r5;
	mov.f32 	%f288, 0f00000000;
	@%p40 bra 	$L__BB0_32;
	ld.shared.f32 	%f288, [%r6];
$L__BB0_32:
	st.global.f32 	[%rd2], %f288;
	bar.sync 	0;
	add.s32 	%r30, %r81, 1;
	setp.ge.s32 	%p41, %r30, %r1;
	@%p41 bra 	$L__BB0_59;
	mul.lo.s32 	%r70, %r16, %r48;
	add.s32 	%r71, %r70, %r16;
	mul.wide.s32 	%rd11, %r71, 4;
	add.s64 	%rd3, %rd1, %rd11;
	add.s32 	%r31, %r15, %r70;
	add.s32 	%r32, %r15, %r3;
	cvt.s64.s32 	%rd18, %r31;
	mov.u32 	%r86, %r30;
	mov.u32 	%r87, %r81;
$L__BB0_34:
	mov.u32 	%r34, %r87;
	mov.u32 	%r87, %r86;
	mad.lo.s32 	%r73, %r87, %r2, %r3;
	mul.lo.s32 	%r35, %r73, %r48;
	add.s32 	%r36, %r35, %r16;
	mul.wide.s32 	%rd12, %r36, 4;
	add.s64 	%rd4, %rd1, %rd12;
	add.s32 	%r37, %r35, %r15;
	mov.b32 	%r88, 0;
	cvt.s64.s32 	%rd21, %r37;
$L__BB0_35:
	setp.ne.s32 	%p42, %r5, %r88;
	@%p42 bra 	$L__BB0_37;
	ld.global.f32 	%f51, [%rd4];
	ld.global.f32 	%f52, [%rd3];
	div.rn.f32 	%f53, %f51, %f52;
	st.global.f32 	[%rd4], %f53;
$L__BB0_37:
	bar.sync 	0;
	setp.le.u32 	%p43, %r5, %r88;
	@%p43 bra 	$L__BB0_39;
	add.s32 	%r74, %r31, %r88;
	mul.wide.s32 	%rd13, %r74, 4;
	add.s64 	%rd14, %rd1, %rd13;
	ld.global.f32 	%f54, [%rd14];
	add.s32 	%r75, %r37, %r88;
	mul.wide.s32 	%rd15, %r75, 4;
	add.s64 	%rd16, %rd1, %rd15;
	ld.global.f32 	%f55, [%rd16];
	mul.f32 	%f56, %f54, %f55;
	ld.global.f32 	%f57, [%rd4];
	sub.f32 	%f58, %f57, %f56;
	st.global.f32 	[%rd4], %f58;
$L__BB0_39:
	bar.sync 	0;
	add.s32 	%r39, %r88, 1;
	setp.ne.s32 	%p44, %r5, %r39;
	@%p44 bra 	$L__BB0_41;
	ld.global.f32 	%f59, [%rd4];
	ld.global.f32 	%f60, [%rd3];
	div.rn.f32 	%f61, %f59, %f60;
	st.global.f32 	[%rd4], %f61;
$L__BB0_41:
	bar.sync 	0;
	setp.le.u32 	%p45, %r5, %r39;
	cvt.s64.s32 	%rd17, %r88;
	add.s64 	%rd19, %rd18, %rd17;
	shl.b64 	%rd20, %rd19, 2;
	add.s64 	%rd6, %rd1, %rd20;
	add.s64 	%rd22, %rd21, %rd17;
	shl.b64 	%rd23, %rd22, 2;
	add.s64 	%rd7, %rd1, %rd23;
	@%p45 bra 	$L__BB0_43;
	ld.global.f32 	%f62, [%rd6+4];
	ld.global.f32 	%f63, [%rd7+4];
	mul.f32 	%f64, %f62, %f63;
	ld.global.f32 	%f65, [%rd4];
	sub.f32 	%f66, %f65, %f64;
	st.global.f32 	[%rd4], %f66;
$L__BB0_43:
	bar.sync 	0;
	add.s32 	%r40, %r88, 2;
	setp.ne.s32 	%p46, %r5, %r40;
	@%p46 bra 	$L__BB0_45;
	ld.global.f32 	%f67, [%rd4];
	ld.global.f32 	%f68, [%rd3];
	div.rn.f32 	%f69, %f67, %f68;
	st.global.f32 	[%rd4], %f69;
$L__BB0_45:
	bar.sync 	0;
	setp.le.u32 	%p47, %r5, %r40;
	@%p47 bra 	$L__BB0_47;
	ld.global.f32 	%f70, [%rd6+8];
	ld.global.f32 	%f71, [%rd7+8];
	mul.f32 	%f72, %f70, %f71;
	ld.global.f32 	%f73, [%rd4];
	sub.f32 	%f74, %f73, %f72;
	st.global.f32 	[%rd4], %f74;
$L__BB0_47:
	bar.sync 	0;
	add.s32 	%r41, %r88, 3;
	setp.ne.s32 	%p48, %r5, %r41;
	@%p48 bra 	$L__BB0_49;
	ld.global.f32 	%f75, [%rd4];
	ld.global.f32 	%f76, [%rd3];
	div.rn.f32 	%f77, %f75, %f76;
	st.global.f32 	[%rd4], %f77;
$L__BB0_49:
	bar.sync 	0;
	setp.le.u32 	%p49, %r5, %r41;
	@%p49 bra 	$L__BB0_51;
	ld.global.f32 	%f78, [%rd6+12];
	ld.global.f32 	%f79, [%rd7+12];
	mul.f32 	%f80, %f78, %f79;
	ld.global.f32 	%f81, [%rd4];
	sub.f32 	%f82, %f81, %f80;
	st.global.f32 	[%rd4], %f82;
$L__BB0_51:
	bar.sync 	0;
	add.s32 	%r88, %r88, 4;
	setp.eq.s32 	%p50, %r88, 32;
	@%p50 bra 	$L__BB0_52;
	bra.uni 	$L__BB0_35;
$L__BB0_52:
	setp.ge.u32 	%p51, %r81, %r34;
	mul.wide.u32 	%rd24, %r36, 4;
	add.s64 	%rd5, %rd1, %rd24;
	mov.u32 	%r89, %r30;
	mov.u32 	%r90, %r30;
	@%p51 bra 	$L__BB0_54;
$L__BB0_53:
	mad.lo.s32 	%r76, %r89, %r4, %r5;
	add.s32 	%r77, %r76, %r35;
	mul.wide.s32 	%rd25, %r77, 4;
	add.s64 	%rd26, %rd1, %rd25;
	ld.global.f32 	%f83, [%rd26];
	st.shared.f32 	[%r6], %f83;
	bar.sync 	0;
	mad.lo.s32 	%r78, %r76, %r48, %r32;
	mul.wide.u32 	%rd27, %r78, 4;
	add.s64 	%rd28, %rd1, %rd27;
	ld.global.f32 	%f84, [%rd28];
	st.shared.f32 	[%r9], %f84;
	ld.global.f32 	%f85, [%rd5];
	st.shared.f32 	[%r10], %f85;
	bar.sync 	0;
	ld.shared.f32 	%f86, [%r11];
	ld.shared.f32 	%f87, [%r12];
	fma.rn.f32 	%f88, %f86, %f87, 0f00000000;
	ld.shared.f32 	%f89, [%r11+128];
	ld.shared.f32 	%f90, [%r12+128];
	fma.rn.f32 	%f91, %f89, %f90, %f88;
	ld.shared.f32 	%f92, [%r11+256];
	ld.shared.f32 	%f93, [%r12+256];
	fma.rn.f32 	%f94, %f92, %f93, %f91;
	ld.shared.f32 	%f95, [%r11+384];
	ld.shared.f32 	%f96, [%r12+384];
	fma.rn.f32 	%f97, %f95, %f96, %f94;
	ld.shared.f32 	%f98, [%r11+512];
	ld.shared.f32 	%f99, [%r12+512];
	fma.rn.f32 	%f100, %f98, %f99, %f97;
	ld.shared.f32 	%f101, [%r11+640];
	ld.shared.f32 	%f102, [%r12+640];
	fma.rn.f32 	%f103, %f101, %f102, %f100;
	ld.shared.f32 	%f104, [%r11+768];
	ld.shared.f32 	%f105, [%r12+768];
	fma.rn.f32 	%f106, %f104, %f105, %f103;
	ld.shared.f32 	%f107, [%r11+896];
	ld.shared.f32 	%f108, [%r12+896];
	fma.rn.f32 	%f109, %f107, %f108, %f106;
	ld.shared.f32 	%f110, [%r11+1024];
	ld.shared.f32 	%f111, [%r12+1024];
	fma.rn.f32 	%f112, %f110, %f111, %f109;
	ld.shared.f32 	%f113, [%r11+1152];
	ld.shared.f32 	%f114, [%r12+1152];
	fma.rn.f32 	%f115, %f113, %f114, %f112;
	ld.shared.f32 	%f116, [%r11+1280];
	ld.shared.f32 	%f117, [%r12+1280];
	fma.rn.f32 	%f118, %f116, %f117, %f115;
	ld.shared.f32 	%f119, [%r11+1408];
	ld.shared.f32 	%f120, [%r12+1408];
	fma.rn.f32 	%f121, %f119, %f120, %f118;
	ld.shared.f32 	%f122, [%r11+1536];
	ld.shared.f32 	%f123, [%r12+1536];
	fma.rn.f32 	%f124, %f122, %f123, %f121;
	ld.shared.f32 	%f125, [%r11+1664];
	ld.shared.f32 	%f126, [%r12+1664];
	fma.rn.f32 	%f127, %f125, %f126, %f124;
	ld.shared.f32 	%f128, [%r11+1792];
	ld.shared.f32 	%f129, [%r12+1792];
	fma.rn.f32 	%f130, %f128, %f129, %f127;
	ld.shared.f32 	%f131, [%r11+1920];
	ld.shared.f32 	%f132, [%r12+1920];
	fma.rn.f32 	%f133, %f131, %f132, %f130;
	ld.shared.f32 	%f134, [%r11+2048];
	ld.shared.f32 	%f135, [%r12+2048];
	fma.rn.f32 	%f136, %f134, %f135, %f133;
	ld.shared.f32 	%f137, [%r11+2176];
	ld.shared.f32 	%f138, [%r12+2176];
	fma.rn.f32 	%f139, %f137, %f138, %f136;
	ld.shared.f32 	%f140, [%r11+2304];
	ld.shared.f32 	%f141, [%r12+2304];
	fma.rn.f32 	%f142, %f140, %f141, %f139;
	ld.shared.f32 	%f143, [%r11+2432];
	ld.shared.f32 	%f144, [%r12+2432];
	fma.rn.f32 	%f145, %f143, %f144, %f142;
	ld.shared.f32 	%f146, [%r11+2560];
	ld.shared.f32 	%f147, [%r12+2560];
	fma.rn.f32 	%f148, %f146, %f147, %f145;
	ld.shared.f32 	%f149, [%r11+2688];
	ld.shared.f32 	%f150, [%r12+2688];
	fma.rn.f32 	%f151, %f149, %f150, %f148;
	ld.shared.f32 	%f152, [%r11+2816];
	ld.shared.f32 	%f153, [%r12+2816];
	fma.rn.f32 	%f154, %f152, %f153, %f151;
	ld.shared.f32 	%f155, [%r11+2944];
	ld.shared.f32 	%f156, [%r12+2944];
	fma.rn.f32 	%f157, %f155, %f156, %f154;
	ld.shared.f32 	%f158, [%r11+3072];
	ld.shared.f32 	%f159, [%r12+3072];
	fma.rn.f32 	%f160, %f158, %f159, %f157;
	ld.shared.f32 	%f161, [%r11+3200];
	ld.shared.f32 	%f162, [%r12+3200];
	fma.rn.f32 	%f163, %f161, %f162, %f160;
	ld.shared.f32 	%f164, [%r11+3328];
	ld.shared.f32 	%f165, [%r12+3328];
	fma.rn.f32 	%f166, %f164, %f165, %f163;
	ld.shared.f32 	%f167, [%r11+3456];
	ld.shared.f32 	%f168, [%r12+3456];
	fma.rn.f32 	%f169, %f167, %f168, %f166;
	ld.shared.f32 	%f170, [%r11+3584];
	ld.shared.f32 	%f171, [%r12+3584];
	fma.rn.f32 	%f172, %f170, %f171, %f169;
	ld.shared.f32 	%f173, [%r11+3712];
	ld.shared.f32 	%f174, [%r12+3712];
	fma.rn.f32 	%f175, %f173, %f174, %f172;
	ld.shared.f32 	%f176, [%r11+3840];
	ld.shared.f32 	%f177, [%r12+3840];
	fma.rn.f32 	%f178, %f176, %f177, %f175;
	ld.shared.f32 	%f179, [%r11+3968];
	ld.shared.f32 	%f180, [%r12+3968];
	fma.rn.f32 	%f181, %f179, %f180, %f178;
	ld.shared.f32 	%f182, [%r6];
	sub.f32 	%f183, %f182, %f181;
	st.shared.f32 	[%r6], %f183;
	bar.sync 	0;
	ld.shared.f32 	%f184, [%r6];
	st.global.f32 	[%rd26], %f184;
	bar.sync 	0;
	add.s32 	%r89, %r89, 1;
	setp.ne.s32 	%p52, %r89, %r87;
	mov.u32 	%r90, %r87;
	@%p52 bra 	$L__BB0_53;
$L__BB0_54:
	setp.lt.u32 	%p53, %r3, %r5;
	mad.lo.s32 	%r46, %r90, %r4, %r5;
	add.s32 	%r79, %r46, %r35;
	mul.wide.s32 	%rd29, %r79, 4;
	add.s64 	%rd8, %rd1, %rd29;
	mov.f32 	%f289, 0f00000000;
	@%p53 bra 	$L__BB0_56;
	ld.global.f32 	%f289, [%rd8];
$L__BB0_56:
	st.shared.f32 	[%r6], %f289;
	bar.sync 	0;
	mad.lo.s32 	%r80, %r46, %r48, %r32;
	mul.wide.u32 	%rd30, %r80, 4;
	add.s64 	%rd31, %rd1, %rd30;
	ld.global.f32 	%f187, [%rd31];
	st.shared.f32 	[%r9], %f187;
	ld.global.f32 	%f188, [%rd5];
	st.shared.f32 	[%r10], %f188;
	bar.sync 	0;
	ld.shared.f32 	%f189, [%r11];
	ld.shared.f32 	%f190, [%r12];
	fma.rn.f32 	%f191, %f189, %f190, 0f00000000;
	ld.shared.f32 	%f192, [%r11+128];
	ld.shared.f32 	%f193, [%r12+128];
	fma.rn.f32 	%f194, %f192, %f193, %f191;
	ld.shared.f32 	%f195, [%r11+256];
	ld.shared.f32 	%f196, [%r12+256];
	fma.rn.f32 	%f197, %f195, %f196, %f194;
	ld.shared.f32 	%f198, [%r11+384];
	ld.shared.f32 	%f199, [%r12+384];
	fma.rn.f32 	%f200, %f198, %f199, %f197;
	ld.shared.f32 	%f201, [%r11+512];
	ld.shared.f32 	%f202, [%r12+512];
	fma.rn.f32 	%f203, %f201, %f202, %f200;
	ld.shared.f32 	%f204, [%r11+640];
	ld.shared.f32 	%f205, [%r12+640];
	fma.rn.f32 	%f206, %f204, %f205, %f203;
	ld.shared.f32 	%f207, [%r11+768];
	ld.shared.f32 	%f208, [%r12+768];
	fma.rn.f32 	%f209, %f207, %f208, %f206;
	ld.shared.f32 	%f210, [%r11+896];
	ld.shared.f32 	%f211, [%r12+896];
	fma.rn.f32 	%f212, %f210, %f211, %f209;
	ld.shared.f32 	%f213, [%r11+1024];
	ld.shared.f32 	%f214, [%r12+1024];
	fma.rn.f32 	%f215, %f213, %f214, %f212;
	ld.shared.f32 	%f216, [%r11+1152];
	ld.shared.f32 	%f217, [%r12+1152];
	fma.rn.f32 	%f218, %f216, %f217, %f215;
	ld.shared.f32 	%f219, [%r11+1280];
	ld.shared.f32 	%f220, [%r12+1280];
	fma.rn.f32 	%f221, %f219, %f220, %f218;
	ld.shared.f32 	%f222, [%r11+1408];
	ld.shared.f32 	%f223, [%r12+1408];
	fma.rn.f32 	%f224, %f222, %f223, %f221;
	ld.shared.f32 	%f225, [%r11+1536];
	ld.shared.f32 	%f226, [%r12+1536];
	fma.rn.f32 	%f227, %f225, %f226, %f224;
	ld.shared.f32 	%f228, [%r11+1664];
	ld.shared.f32 	%f229, [%r12+1664];
	fma.rn.f32 	%f230, %f228, %f229, %f227;
	ld.shared.f32 	%f231, [%r11+1792];
	ld.shared.f32 	%f232, [%r12+1792];
	fma.rn.f32 	%f233, %f231, %f232, %f230;
	ld.shared.f32 	%f234, [%r11+1920];
	ld.shared.f32 	%f235, [%r12+1920];
	fma.rn.f32 	%f236, %f234, %f235, %f233;
	ld.shared.f32 	%f237, [%r11+2048];
	ld.shared.f32 	%f238, [%r12+2048];
	fma.rn.f32 	%f239, %f237, %f238, %f236;
	ld.shared.f32 	%f240, [%r11+2176];
	ld.shared.f32 	%f241, [%r12+2176];
	fma.rn.f32 	%f242, %f240, %f241, %f239;
	ld.shared.f32 	%f243, [%r11+2304];
	ld.shared.f32 	%f244, [%r12+2304];
	fma.rn.f32 	%f245, %f243, %f244, %f242;
	ld.shared.f32 	%f246, [%r11+2432];
	ld.shared.f32 	%f247, [%r12+2432];
	fma.rn.f32 	%f248, %f246, %f247, %f245;
	ld.shared.f32 	%f249, [%r11+2560];
	ld.shared.f32 	%f250, [%r12+2560];
	fma.rn.f32 	%f251, %f249, %f250, %f248;
	ld.shared.f32 	%f252, [%r11+2688];
	ld.shared.f32 	%f253, [%r12+2688];
	fma.rn.f32 	%f254, %f252, %f253, %f251;
	ld.shared.f32 	%f255, [%r11+2816];
	ld.shared.f32 	%f256, [%r12+2816];
	fma.rn.f32 	%f257, %f255, %f256, %f254;
	ld.shared.f32 	%f258, [%r11+2944];
	ld.shared.f32 	%f259, [%r12+2944];
	fma.rn.f32 	%f260, %f258, %f259, %f257;
	ld.shared.f32 	%f261, [%r11+3072];
	ld.shared.f32 	%f262, [%r12+3072];
	fma.rn.f32 	%f263, %f261, %f262, %f260;
	ld.shared.f32 	%f264, [%r11+3200];
	ld.shared.f32 	%f265, [%r12+3200];
	fma.rn.f32 	%f266, %f264, %f265, %f263;
	ld.shared.f32 	%f267, [%r11+3328];
	ld.shared.f32 	%f268, [%r12+3328];
	fma.rn.f32 	%f269, %f267, %f268, %f266;
	ld.shared.f32 	%f270, [%r11+3456];
	ld.shared.f32 	%f271, [%r12+3456];
	fma.rn.f32 	%f272, %f270, %f271, %f269;
	ld.shared.f32 	%f273, [%r11+3584];
	ld.shared.f32 	%f274, [%r12+3584];
	fma.rn.f32 	%f275, %f273, %f274, %f272;
	ld.shared.f32 	%f276, [%r11+3712];
	ld.shared.f32 	%f277, [%r12+3712];
	fma.rn.f32 	%f278, %f276, %f277, %f275;
	ld.shared.f32 	%f279, [%r11+3840];
	ld.shared.f32 	%f280, [%r12+3840];
	fma.rn.f32 	%f281, %f279, %f280, %f278;
	ld.shared.f32 	%f282, [%r11+3968];
	ld.shared.f32 	%f283, [%r12+3968];
	fma.rn.f32 	%f284, %f282, %f283, %f281;
	ld.shared.f32 	%f285, [%r6];
	sub.f32 	%f286, %f285, %f284;
	st.shared.f32 	[%r6], %f286;
	bar.sync 	0;
	mov.f32 	%f290, 0f00000000;
	@%p53 bra 	$L__BB0_58;
	ld.shared.f32 	%f290, [%r6];
$L__BB0_58:
	st.global.f32 	[%rd8], %f290;
	bar.sync 	0;
	add.s32 	%r86, %r87, 1;
	setp.ne.s32 	%p55, %r86, %r1;
	@%p55 bra 	$L__BB0_34;
$L__BB0_59:
	setp.ne.s32 	%p56, %r30, %r1;
	mov.u32 	%r81, %r30;
	@%p56 bra 	$L__BB0_2;
$L__BB0_60:
	ret;

}


// ===== COMPILED SASS (sm_100) =====

	.target	sm_100

	.elftype	@"ET_EXEC"


//--------------------- .note.nv.tkinfo           --------------------------
	.section	.note.nv.tkinfo,"",@"SHT_NOTE"
	.sectionflags	@"SHF_NOTE_NV_TKINFO"
	.tkinfo
        /*0018*/ 	.word	0x00000002
        /*0030*/ 	.string	""
        /*0030*/ 	.string	"ptxas"
        /*0030*/ 	.string	"Cuda compilation tools, release 13.0, V13.0.88"
        /*0030*/ 	.string	"Build cuda_13.0.r13.0/compiler.36424714_0"
        /*0030*/ 	.string	"-arch sm_100 -m 64 "



//--------------------- .note.nv.cuinfo           --------------------------
	.section	.note.nv.cuinfo,"",@"SHT_NOTE"
	.sectionflags	@"SHF_NOTE_NV_CUINFO"
        /*0018*/ 	.short	0x0002
        /*001a*/ 	.short	0x0064
        /*001c*/ 	.short	0x0082
	.zero		2


//--------------------- .nv.info                  --------------------------
	.section	.nv.info,"",@"SHT_CUDA_INFO"
	.align	4


	//----- nvinfo : EIATTR_REGCOUNT
	.align		4
        /*0000*/ 	.byte	0x04, 0x2f
        /*0002*/ 	.short	(.L_1 - .L_0)
	.align		4
.L_0:
        /*0004*/ 	.word	index@(_Z27right_looking_launch_kernelPfi)
        /*0008*/ 	.word	0x0000002e


	//----- nvinfo : EIATTR_FRAME_SIZE
	.align		4
.L_1:
        /*000c*/ 	.byte	0x04, 0x11
        /*000e*/ 	.short	(.L_3 - .L_2)
	.align		4
.L_2:
        /*0010*/ 	.word	index@($__internal_1_$__cuda_sm3x_div_rn_noftz_f32_slowpath)
        /*0014*/ 	.word	0x00000000


	//----- nvinfo : EIATTR_FRAME_SIZE
	.align		4
.L_3:
        /*0018*/ 	.byte	0x04, 0x11
        /*001a*/ 	.short	(.L_5 - .L_4)
	.align		4
.L_4:
        /*001c*/ 	.word	index@($__internal_0_$__cuda_sm20_sqrt_rn_f32_slowpath)
        /*0020*/ 	.word	0x00000000


	//----- nvinfo : EIATTR_FRAME_SIZE
	.align		4
.L_5:
        /*0024*/ 	.byte	0x04, 0x11
        /*0026*/ 	.short	(.L_7 - .L_6)
	.align		4
.L_6:
        /*0028*/ 	.word	index@(_Z27right_looking_launch_kernelPfi)
        /*002c*/ 	.word	0x00000000


	//----- nvinfo : EIATTR_MIN_STACK_SIZE
	.align		4
.L_7:
        /*0030*/ 	.byte	0x04, 0x12
        /*0032*/ 	.short	(.L_9 - .L_8)
	.align		4
.L_8:
        /*0034*/ 	.word	index@(_Z27right_looking_launch_kernelPfi)
        /*0038*/ 	.word	0x00000000
.L_9:


//--------------------- .nv.compat                --------------------------
	.section	.nv.compat,"",@"SHT_CUDA_COMPAT_INFO"
	.align	4
        /*0000*/ 	.byte	0x02, 0x09, 0x00, 0x00, 0x02, 0x02, 0x01, 0x00, 0x02, 0x05, 0x05, 0x00, 0x03, 0x07, 0x01, 0x01
        /*0010*/ 	.byte	0x02, 0x03, 0x00, 0x00, 0x02, 0x06, 0x01, 0x00, 0x04, 0x0b, 0x08, 0x00, 0x01, 0x00, 0x00, 0x00
        /*0020*/ 	.byte	0x00, 0x00, 0x00, 0x00


//--------------------- .nv.info._Z27right_looking_launch_kernelPfi --------------------------
	.section	.nv.info._Z27right_looking_launch_kernelPfi,"",@"SHT_CUDA_INFO"
	.sectionflags	@""
	.align	4


	//----- nvinfo : EIATTR_CUDA_API_VERSION
	.align		4
        /*0000*/ 	.byte	0x04, 0x37
        /*0002*/ 	.short	(.L_11 - .L_10)
.L_10:
        /*0004*/ 	.word	0x00000082


	//----- nvinfo : EIATTR_KPARAM_INFO
	.align		4
.L_11:
        /*0008*/ 	.byte	0x04, 0x17
        /*000a*/ 	.short	(.L_13 - .L_12)
.L_12:
        /*000c*/ 	.word	0x00000000
        /*0010*/ 	.short	0x0001
        /*0012*/ 	.short	0x0008
        /*0014*/ 	.byte	0x00, 0xf0, 0x11, 0x00


	//----- nvinfo : EIATTR_KPARAM_INFO
	.align		4
.L_13:
        /*0018*/ 	.byte	0x04, 0x17
        /*001a*/ 	.short	(.L_15 - .L_14)
.L_14:
        /*001c*/ 	.word	0x00000000
        /*0020*/ 	.short	0x0000
        /*0022*/ 	.short	0x0000
        /*0024*/ 	.byte	0x00, 0xf5, 0x21, 0x00


	//----- nvinfo : EIATTR_SPARSE_MMA_MASK
	.align		4
.L_15:
        /*0028*/ 	.byte	0x03, 0x50
        /*002a*/ 	.short	0x0000


	//----- nvinfo : EIATTR_MAXREG_COUNT
	.align		4
        /*002c*/ 	.byte	0x03, 0x1b
        /*002e*/ 	.short	0x00ff


	//----- nvinfo : EIATTR_NUM_BARRIERS
	.align		4
        /*0030*/ 	.byte	0x02, 0x4c
        /*0032*/ 	.byte	0x01
	.zero		1


	//----- nvinfo : EIATTR_MERCURY_ISA_VERSION
	.align		4
        /*0034*/ 	.byte	0x03, 0x5f
        /*0036*/ 	.short	0x0101


	//----- nvinfo : EIATTR_VRC_CTA_INIT_COUNT
	.align		4
        /*0038*/ 	.byte	0x02, 0x4a
	.zero		1
	.zero		1


	//----- nvinfo : EIATTR_EXIT_INSTR_OFFSETS
	.align		4
        /*003c*/ 	.byte	0x04, 0x1c
        /*003e*/ 	.short	(.L_17 - .L_16)


	//   ....[0]....
.L_16:
        /*0040*/ 	.word	0x00000030


	//   ....[1]....
        /*0044*/ 	.word	0x00002d50


	//----- nvinfo : EIATTR_CRS_STACK_SIZE
	.align		4
.L_17:
        /*0048*/ 	.byte	0x04, 0x1e
        /*004a*/ 	.short	(.L_19 - .L_18)
.L_18:
        /*004c*/ 	.word	0x00000000


	//----- nvinfo : EIATTR_CBANK_PARAM_SIZE
	.align		4
.L_19:
        /*0050*/ 	.byte	0x03, 0x19
        /*0052*/ 	.short	0x000c


	//----- nvinfo : EIATTR_PARAM_CBANK
	.align		4
        /*0054*/ 	.byte	0x04, 0x0a
        /*0056*/ 	.short	(.L_21 - .L_20)
	.align		4
.L_20:
        /*0058*/ 	.word	index@(.nv.constant0._Z27right_looking_launch_kernelPfi)
        /*005c*/ 	.short	0x0380
        /*005e*/ 	.short	0x000c


	//----- nvinfo : EIATTR_SW_WAR
	.align		4
.L_21:
        /*0060*/ 	.byte	0x04, 0x36
        /*0062*/ 	.short	(.L_23 - .L_22)
.L_22:
        /*0064*/ 	.word	0x00000008
.L_23:


//--------------------- .nv.callgraph             --------------------------
	.section	.nv.callgraph,"",@"SHT_CUDA_CALLGRAPH"
	.align	4
	.sectionentsize	8
	.align		4
        /*0000*/ 	.word	0x00000000
	.align		4
        /*0004*/ 	.word	0xffffffff
	.align		4
        /*0008*/ 	.word	0x00000000
	.align		4
        /*000c*/ 	.word	0xfffffffe
	.align		4
        /*0010*/ 	.word	0x00000000
	.align		4
        /*0014*/ 	.word	0xfffffffd
	.align		4
        /*0018*/ 	.word	0x00000000
	.align		4
        /*001c*/ 	.word	0xfffffffc


//--------------------- .text._Z27right_looking_launch_kernelPfi --------------------------
	.section	.text._Z27right_looking_launch_kernelPfi,"ax",@progbits
	.align	128
        .global         _Z27right_looking_launch_kernelPfi
        .type           _Z27right_looking_launch_kernelPfi,@function
        .size           _Z27right_looking_launch_kernelPfi,(.L_x_81 - _Z27right_looking_launch_kernelPfi)
        .other          _Z27right_looking_launch_kernelPfi,@"STO_CUDA_ENTRY STV_DEFAULT"
_Z27right_looking_launch_kernelPfi:
.text._Z27right_looking_launch_kernelPfi:
[----:B------:R-:W-:Y:S08]  /*0000*/  LDC R1, c[0x0][0x37c] ;  /* 0x0000df00ff017b82 */ /* 0x000ff00000000800 */
[----:B------:R-:W0:Y:S02]  /*0010*/  LDC R3, c[0x0][0x388] ;  /* 0x0000e200ff037b82 */ /* 0x000e240000000800 */
[----:B0-----:R-:W-:-:S13]  /*0020*/  ISETP.GE.AND P0, PT, R3, 0x20, PT ;  /* 0x000000200300780c */ /* 0x001fda0003f06270 */
[----:B------:R-:W-:Y:S05]  /*0030*/  @!P0 EXIT ;  /* 0x000000000000894d */ /* 0x000fea0003800000 */
[----:B------:R-:W0:Y:S01]  /*0040*/  S2R R5, SR_CgaCtaId ;  /* 0x0000000000057919 */ /* 0x000e220000008800 */
[----:B------:R-:W-:Y:S01]  /*0050*/  SHF.R.S32.HI R2, RZ, 0x1f, R3 ;  /* 0x0000001fff027819 */ /* 0x000fe20000011403 */
[----:B------:R-:W-:Y:S01]  /*0060*/  HFMA2 R15, -RZ, RZ, 0, 0 ;  /* 0x00000000ff0f7431 */ /* 0x000fe200000001ff */
[----:B------:R-:W-:Y:S01]  /*0070*/  MOV R0, 0x400 ;  /* 0x0000040000007802 */ /* 0x000fe20000000f00 */
[----:B------:R-:W1:Y:S01]  /*0080*/  S2R R12, SR_TID.Y ;  /* 0x00000000000c7919 */ /* 0x000e620000002200 */
[----:B------:R-:W-:Y:S01]  /*0090*/  LEA.HI R14, R2, R3, RZ, 0x5 ;  /* 0x00000003020e7211 */ /* 0x000fe200078f28ff */
[----:B------:R-:W2:Y:S01]  /*00a0*/  LDCU UR10, c[0x0][0x364] ;  /* 0x00006c80ff0a77ac */ /* 0x000ea20008000800 */
[C---:B------:R-:W-:Y:S01]  /*00b0*/  IADD3 R3, PT, PT, R0.reuse, 0x4, RZ ;  /* 0x0000000400037810 */ /* 0x040fe20007ffe0ff */
[----:B------:R-:W3:Y:S01]  /*00c0*/  S2R R13, SR_TID.X ;  /* 0x00000000000d7919 */ /* 0x000ee20000002100 */
[C---:B------:R-:W-:Y:S01]  /*00d0*/  IADD3 R4, PT, PT, R0.reuse, 0x1004, RZ ;  /* 0x0000100400047810 */ /* 0x040fe20007ffe0ff */
[----:B------:R-:W4:Y:S01]  /*00e0*/  LDCU.64 UR8, c[0x0][0x358] ;  /* 0x00006b00ff0877ac */ /* 0x000f220008000a00 */
[----:B------:R-:W-:-:S02]  /*00f0*/  IADD3 R2, PT, PT, R0, 0x2004, RZ ;  /* 0x0000200400027810 */ /* 0x000fc40007ffe0ff */
[----:B------:R-:W-:Y:S01]  /*0100*/  SHF.R.S32.HI R14, RZ, 0x5, R14 ;  /* 0x00000005ff0e7819 */ /* 0x000fe2000001140e */
[----:B------:R-:W0:Y:S02]  /*0110*/  LDCU UR11, c[0x0][0x360] ;  /* 0x00006c00ff0b77ac */ /* 0x000e240008000800 */
[C---:B0-----:R-:W-:Y:S02]  /*0120*/  LEA R0, R5.reuse, R3, 0x18 ;  /* 0x0000000305007211 */ /* 0x041fe400078ec0ff */
[C---:B------:R-:W-:Y:S02]  /*0130*/  LEA R3, R5.reuse, R4, 0x18 ;  /* 0x0000000405037211 */ /* 0x040fe400078ec0ff */
[----:B------:R-:W-:Y:S02]  /*0140*/  LEA R19, R5, R2, 0x18 ;  /* 0x0000000205137211 */ /* 0x000fe400078ec0ff */
[C---:B-1----:R-:W-:Y:S02]  /*0150*/  LEA R16, R12.reuse, R3, 0x2 ;  /* 0x000000030c107211 */ /* 0x042fe400078e10ff */
[CC--:B---3--:R-:W-:Y:S01]  /*0160*/  LEA R18, R12.reuse, R13.reuse, 0x5 ;  /* 0x0000000d0c127211 */ /* 0x0c8fe200078e28ff */
[----:B------:R-:W-:Y:S01]  /*0170*/  IMAD R17, R13, 0x4, R0 ;  /* 0x000000040d117824 */ /* 0x000fe200078e0200 */
[----:B------:R-:W-:-:S02]  /*0180*/  VIMNMX.U32 R28, PT, PT, R12, R13, PT ;  /* 0x0000000d0c1c7248 */ /* 0x000fc40003fe0000 */
[----:B------:R-:W-:Y:S01]  /*0190*/  LEA R18, R18, R19, 0x2 ;  /* 0x0000001312127211 */ /* 0x000fe200078e10ff */
[C---:B------:R-:W-:Y:S01]  /*01a0*/  IMAD R19, R12.reuse, 0x84, R19 ;  /* 0x000000840c137824 */ /* 0x040fe200078e0213 */
[----:B------:R-:W-:Y:S02]  /*01b0*/  LEA R20, R12, R17, 0x7 ;  /* 0x000000110c147211 */ /* 0x000fe400078e38ff */
[----:B--2-4-:R-:W-:-:S07]  /*01c0*/  LEA R21, R13, R16, 0x7 ;  /* 0x000000100d157211 */ /* 0x014fce00078e38ff */
.L_x_66:
[----:B0-----:R-:W0:Y:S01]  /*01d0*/  LDC.64 R4, c[0x0][0x380] ;  /* 0x0000e000ff047b82 */ /* 0x001e220000000a00 */
[----:B-1----:R-:W1:Y:S01]  /*01e0*/  LDCU UR4, c[0x0][0x388] ;  /* 0x00007100ff0477ac */ /* 0x002e620008000800 */
[C---:B------:R-:W-:Y:S01]  /*01f0*/  IMAD R22, R15.reuse, UR11, RZ ;  /* 0x0000000b0f167c24 */ /* 0x040fe2000f8e02ff */
[----:B------:R-:W-:Y:S01]  /*0200*/  ISETP.GE.U32.AND P0, PT, R12, R13, PT ;  /* 0x0000000d0c00720c */ /* 0x000fe20003f06070 */
[----:B------:R-:W-:Y:S01]  /*0210*/  IMAD R0, R15, UR10, R12 ;  /* 0x0000000a0f007c24 */ /* 0x000fe2000f8e020c */
[----:B------:R-:W-:Y:S01]  /*0220*/  MOV R7, RZ ;  /* 0x000000ff00077202 */ /* 0x000fe20000000f00 */
[----:B------:R-:W-:-:S04]  /*0230*/  IMAD.IADD R23, R22, 0x1, R13 ;  /* 0x0000000116177824 */ /* 0x000fc800078e020d */
[----:B-1----:R-:W-:-:S04]  /*0240*/  IMAD R3, R0, UR4, R23 ;  /* 0x0000000400037c24 */ /* 0x002fc8000f8e0217 */
[----:B0-----:R-:W-:-:S05]  /*0250*/  IMAD.WIDE R4, R3, 0x4, R4 ;  /* 0x0000000403047825 */ /* 0x001fca00078e0204 */
[----:B------:R-:W2:Y:S01]  /*0260*/  @P0 LDG.E R7, desc[UR8][R4.64] ;  /* 0x0000000804070981 */ /* 0x000ea2000c1e1900 */
[----:B------:R-:W0:Y:S01]  /*0270*/  S2UR UR7, SR_CgaCtaId ;  /* 0x00000000000779c3 */ /* 0x000e220000008800 */
[----:B------:R-:W-:Y:S01]  /*0280*/  UMOV UR6, 0x400 ;  /* 0x0000040000067882 */ /* 0x000fe20000000000 */
[----:B------:R-:W-:Y:S01]  /*0290*/  UMOV UR4, 0x400 ;  /* 0x0000040000047882 */ /* 0x000fe20000000000 */
[----:B------:R-:W-:Y:S01]  /*02a0*/  UIADD3 UR6, UPT, UPT, UR6, 0x2004, URZ ;  /* 0x0000200406067890 */ /* 0x000fe2000fffe0ff */
[----:B------:R-:W-:Y:S01]  /*02b0*/  IADD3 R6, PT, PT, -R13, RZ, RZ ;  /* 0x000000ff0d067210 */ /* 0x000fe20007ffe1ff */
[----:B------:R-:W-:-:S03]  /*02c0*/  UIADD3 UR4, UPT, UPT, UR4, 0x2004, URZ ;  /* 0x0000200404047890 */ /* 0x000fc6000fffe0ff */
[----:B------:R-:W1:Y:S01]  /*02d0*/  S2UR UR5, SR_CgaCtaId ;  /* 0x00000000000579c3 */ /* 0x000e620000008800 */
[----:B0-----:R-:W-:-:S06]  /*02e0*/  ULEA UR6, UR7, UR6, 0x18 ;  /* 0x0000000607067291 */ /* 0x001fcc000f8ec0ff */
[----:B------:R-:W-:Y:S01]  /*02f0*/  LEA R0, R13, UR6, 0x7 ;  /* 0x000000060d007c11 */ /* 0x000fe2000f8e38ff */
[----:B-1----:R-:W-:-:S06]  /*0300*/  ULEA UR4, UR5, UR4, 0x18 ;  /* 0x0000000405047291 */ /* 0x002fcc000f8ec0ff */
[----:B------:R-:W-:Y:S01]  /*0310*/  LEA R8, R12, UR4, 0x7 ;  /* 0x000000040c087c11 */ /* 0x000fe2000f8e38ff */
[----:B------:R-:W-:-:S03]  /*0320*/  UMOV UR4, URZ ;  /* 0x000000ff00047c82 */ /* 0x000fc60008000000 */
[----:B------:R-:W-:Y:S01]  /*0330*/  IADD3 R8, PT, PT, R8, 0x8, RZ ;  /* 0x0000000808087810 */ /* 0x000fe20007ffe0ff */
[----:B--2---:R0:W-:Y:S02]  /*0340*/  STS [R18], R7 ;  /* 0x0000000712007388 */ /* 0x0041e40000000800 */
[----:B0-----:R-:W-:Y:S01]  /*0350*/  IADD3 R7, PT, PT, R0, 0x8, RZ ;  /* 0x0000000800077810 */ /* 0x001fe20007ffe0ff */
[----:B------:R-:W-:Y:S06]  /*0360*/  BAR.SYNC.DEFER_BLOCKING 0x0 ;  /* 0x0000000000007b1d */ /* 0x000fec0000010000 */
.L_x_36:
[----:B------:R-:W-:Y:S01]  /*0370*/  ISETP.NE.AND P0, PT, R6, RZ, PT ;  /* 0x000000ff0600720c */ /* 0x000fe20003f05270 */
[----:B------:R-:W-:Y:S03]  /*0380*/  BSSY.RECONVERGENT B0, `(.L_x_0) ;  /* 0x0000016000007945 */ /* 0x000fe60003800200 */
[----:B------:R-:W-:-:S13]  /*0390*/  ISETP.NE.OR P0, PT, R13, R12, P0 ;  /* 0x0000000c0d00720c */ /* 0x000fda0000705670 */
[----:B0-----:R-:W-:Y:S05]  /*03a0*/  @P0 BRA `(.L_x_1) ;  /* 0x00000000004c0947 */ /* 0x001fea0003800000 */
[----:B------:R-:W0:Y:S01]  /*03b0*/  LDS R0, [R19] ;  /* 0x0000000013007984 */ /* 0x000e220000000800 */
[----:B------:R-:W-:Y:S01]  /*03c0*/  BSSY.RECONVERGENT B1, `(.L_x_2) ;  /* 0x000000c000017945 */ /* 0x000fe20003800200 */
[----:B0-----:R-:W-:Y:S01]  /*03d0*/  VIADD R2, R0, 0xf3000000 ;  /* 0xf300000000027836 */ /* 0x001fe20000000000 */
[----:B------:R0:W1:Y:S04]  /*03e0*/  MUFU.RSQ R3, R0 ;  /* 0x0000000000037308 */ /* 0x0000680000001400 */
[----:B------:R-:W-:-:S13]  /*03f0*/  ISETP.GT.U32.AND P0, PT, R2, 0x727fffff, PT ;  /* 0x727fffff0200780c */ /* 0x000fda0003f04070 */
[----:B01----:R-:W-:Y:S05]  /*0400*/  @!P0 BRA `(.L_x_3) ;  /* 0x00000000000c8947 */ /* 0x003fea0003800000 */
[----:B------:R-:W-:-:S07]  /*0410*/  MOV R24, 0x430 ;  /* 0x0000043000187802 */ /* 0x000fce0000000f00 */
[----:B------:R-:W-:Y:S05]  /*0420*/  CALL.REL.NOINC `($__internal_0_$__cuda_sm20_sqrt_rn_f32_slowpath) ;  /* 0x00000028004c7944 */ /* 0x000fea0003c00000 */
[----:B------:R-:W-:Y:S05]  /*0430*/  BRA `(.L_x_4) ;  /* 0x0000000000107947 */ /* 0x000fea0003800000 */
.L_x_3:
[----:B------:R-:W-:Y:S01]  /*0440*/  FMUL.FTZ R9, R0, R3 ;  /* 0x0000000300097220 */ /* 0x000fe20000410000 */
[----:B------:R-:W-:-:S03]  /*0450*/  FMUL.FTZ R3, R3, 0.5 ;  /* 0x3f00000003037820 */ /* 0x000fc60000410000 */
[----:B------:R-:W-:-:S04]  /*0460*/  FFMA R0, -R9, R9, R0 ;  /* 0x0000000909007223 */ /* 0x000fc80000000100 */
[----:B------:R-:W-:-:S07]  /*0470*/  FFMA R0, R0, R3, R9 ;  /* 0x0000000300007223 */ /* 0x000fce0000000009 */
.L_x_4:
[----:B------:R-:W-:Y:S05]  /*0480*/  BSYNC.RECONVERGENT B1 ;  /* 0x0000000000017941 */ /* 0x000fea0003800200 */
.L_x_2:
[----:B------:R-:W0:Y:S01]  /*0490*/  S2UR UR6, SR_CgaCtaId ;  /* 0x00000000000679c3 */ /* 0x000e220000008800 */
[----:B------:R-:W-:Y:S01]  /*04a0*/  UMOV UR5, 0x400 ;  /* 0x0000040000057882 */ /* 0x000fe20000000000 */
[----:B------:R1:W-:Y:S01]  /*04b0*/  STS [R19], R0 ;  /* 0x0000000013007388 */ /* 0x0003e20000000800 */
[----:B0-----:R-:W-:-:S09]  /*04c0*/  ULEA UR5, UR6, UR5, 0x18 ;  /* 0x0000000506057291 */ /* 0x001fd2000f8ec0ff */
[----:B------:R1:W-:Y:S03]  /*04d0*/  STS [UR5], R0 ;  /* 0x00000000ff007988 */ /* 0x0003e60008000805 */
.L_x_1:
[----:B------:R-:W-:Y:S05]  /*04e0*/  BSYNC.RECONVERGENT B0 ;  /* 0x0000000000007941 */ /* 0x000fea0003800200 */
.L_x_0:
[----:B------:R-:W-:Y:S01]  /*04f0*/  BAR.SYNC.DEFER_BLOCKING 0x0 ;  /* 0x0000000000007b1d */ /* 0x000fe20000010000 */
[----:B------:R-:W-:-:S04]  /*0500*/  ISETP.NE.AND P0, PT, R6, RZ, PT ;  /* 0x000000ff0600720c */ /* 0x000fc80003f05270 */
[----:B------:R-:W-:Y:S01]  /*0510*/  ISETP.GE.U32.OR P0, PT, R13, R12, P0 ;  /* 0x0000000c0d00720c */ /* 0x000fe20000706470 */
[----:B------:R-:W-:-:S12]  /*0520*/  BSSY.RECONVERGENT B2, `(.L_x_5) ;  /* 0x0000015000027945 */ /* 0x000fd80003800200 */
[----:B------:R-:W-:Y:S05]  /*0530*/  @P0 BRA `(.L_x_6) ;  /* 0x00000000004c0947 */ /* 0x000fea0003800000 */
[----:B------:R-:W0:Y:S01]  /*0540*/  S2UR UR6, SR_CgaCtaId ;  /* 0x00000000000679c3 */ /* 0x000e220000008800 */
[----:B------:R-:W-:Y:S01]  /*0550*/  UMOV UR5, 0x400 ;  /* 0x0000040000057882 */ /* 0x000fe20000000000 */
[----:B-1----:R-:W-:Y:S01]  /*0560*/  LDS R0, [R18] ;  /* 0x0000000012007984 */ /* 0x002fe20000000800 */
[----:B------:R-:W-:Y:S01]  /*0570*/  BSSY.RECONVERGENT B3, `(.L_x_7) ;  /* 0x000000e000037945 */ /* 0x000fe20003800200 */
[----:B0-----:R-:W-:-:S09]  /*0580*/  ULEA UR5, UR6, UR5, 0x18 ;  /* 0x0000000506057291 */ /* 0x001fd2000f8ec0ff */
[----:B------:R-:W0:Y:S02]  /*0590*/  LDS R3, [UR5] ;  /* 0x00000005ff037984 */ /* 0x000e240008000800 */
[----:B0-----:R-:W0:Y:S08]  /*05a0*/  MUFU.RCP R2, R3 ;  /* 0x0000000300027308 */ /* 0x001e300000001000 */
[----:B------:R-:W1:Y:S01]  /*05b0*/  FCHK P0, R0, R3 ;  /* 0x0000000300007302 */ /* 0x000e620000000000 */
[----:B0-----:R-:W-:-:S04]  /*05c0*/  FFMA R9, -R3, R2, 1 ;  /* 0x3f80000003097423 */ /* 0x001fc80000000102 */
[----:B------:R-:W-:-:S04]  /*05d0*/  FFMA R9, R2, R9, R2 ;  /* 0x0000000902097223 */ /* 0x000fc80000000002 */
[----:B------:R-:W-:-:S04]  /*05e0*/  FFMA R2, R0, R9, RZ ;  /* 0x0000000900027223 */ /* 0x000fc800000000ff */
[----:B------:R-:W-:-:S04]  /*05f0*/  FFMA R10, -R3, R2, R0 ;  /* 0x00000002030a7223 */ /* 0x000fc80000000100 */
[----:B------:R-:W-:Y:S01]  /*0600*/  FFMA R9, R9, R10, R2 ;  /* 0x0000000a09097223 */ /* 0x000fe20000000002 */
[----:B-1----:R-:W-:Y:S06]  /*0610*/  @!P0 BRA `(.L_x_8) ;  /* 0x00000000000c8947 */ /* 0x002fec0003800000 */
[----:B------:R-:W-:-:S07]  /*0620*/  MOV R35, 0x640 ;  /* 0x0000064000237802 */ /* 0x000fce0000000f00 */
[----:B------:R-:W-:Y:S05]  /*0630*/  CALL.REL.NOINC `($__internal_1_$__cuda_sm3x_div_rn_noftz_f32_slowpath) ;  /* 0x0000002800247944 */ /* 0x000fea0003c00000 */
[----:B------:R-:W-:-:S07]  /*0640*/  MOV R9, R0 ;  /* 0x0000000000097202 */ /* 0x000fce0000000f00 */
.L_x_8:
[----:B------:R-:W-:Y:S05]  /*0650*/  BSYNC.RECONVERGENT B3 ;  /* 0x0000000000037941 */ /* 0x000fea0003800200 */
.L_x_7:
[----:B------:R0:W-:Y:S02]  /*0660*/  STS [R18], R9 ;  /* 0x0000000912007388 */ /* 0x0001e40000000800 */
.L_x_6:
[----:B------:R-:W-:Y:S05]  /*0670*/  BSYNC.RECONVERGENT B2 ;  /* 0x0000000000027941 */ /* 0x000fea0003800200 */
.L_x_5:
[----:B------:R-:W-:Y:S01]  /*0680*/  BAR.SYNC.DEFER_BLOCKING 0x0 ;  /* 0x0000000000007b1d */ /* 0x000fe20000010000 */
[----:B------:R-:W-:Y:S01]  /*0690*/  ISETP.LE.U32.AND P0, PT, R28, UR4, PT ;  /* 0x000000041c007c0c */ /* 0x000fe2000bf03070 */
[----:B------:R-:W-:-:S03]  /*06a0*/  UIADD3 UR7, UPT, UPT, UR4, 0x1, URZ ;  /* 0x0000000104077890 */ /* 0x000fc6000fffe0ff */
[----:B------:R-:W-:Y:S01]  /*06b0*/  ISETP.GT.U32.OR P0, PT, R13, R12, P0 ;  /* 0x0000000c0d00720c */ /* 0x000fe20000704470 */
[----:B------:R-:W-:-:S12]  /*06c0*/  BSSY.RECONVERGENT B0, `(.L_x_9) ;  /* 0x000001d000007945 */ /* 0x000fd80003800200 */
[----:B-1----:R-:W-:Y:S04]  /*06d0*/  @!P0 LDS R0, [R7+-0x8] ;  /* 0xfffff80007008984 */ /* 0x002fe80000000800 */
[----:B------:R-:W-:Y:S04]  /*06e0*/  @!P0 LDS R3, [R8+-0x8] ;  /* 0xfffff80008038984 */ /* 0x000fe80000000800 */
[----:B0-----:R-:W0:Y:S02]  /*06f0*/  @!P0 LDS R9, [R18] ;  /* 0x0000000012098984 */ /* 0x001e240000000800 */
[----:B0-----:R-:W-:-:S05]  /*0700*/  @!P0 FFMA R3, -R0, R3, R9 ;  /* 0x0000000300038223 */ /* 0x001fca0000000109 */
[----:B------:R0:W-:Y:S01]  /*0710*/  @!P0 STS [R18], R3 ;  /* 0x0000000312008388 */ /* 0x0001e20000000800 */
[----:B------:R-:W-:Y:S01]  /*0720*/  BAR.SYNC.DEFER_BLOCKING 0x0 ;  /* 0x0000000000007b1d */ /* 0x000fe20000010000 */
[----:B------:R-:W-:-:S04]  /*0730*/  ISETP.NE.AND P0, PT, R13, UR7, PT ;  /* 0x000000070d007c0c */ /* 0x000fc8000bf05270 */
[----:B------:R-:W-:-:S13]  /*0740*/  ISETP.NE.OR P0, PT, R13, R12, P0 ;  /* 0x0000000c0d00720c */ /* 0x000fda0000705670 */
[----:B0-----:R-:W-:Y:S05]  /*0750*/  @P0 BRA `(.L_x_10) ;  /* 0x00000000004c0947 */ /* 0x001fea0003800000 */
[----:B------:R-:W0:Y:S01]  /*0760*/  LDS R0, [R19] ;  /* 0x0000000013007984 */ /* 0x000e220000000800 */
[----:B------:R-:W-:Y:S01]  /*0770*/  BSSY.RECONVERGENT B1, `(.L_x_11) ;  /* 0x000000c000017945 */ /* 0x000fe20003800200 */
[----:B0-----:R-:W-:Y:S01]  /*0780*/  IADD3 R2, PT, PT, R0, -0xd000000, RZ ;  /* 0xf300000000027810 */ /* 0x001fe20007ffe0ff */
[----:B------:R0:W1:Y:S03]  /*0790*/  MUFU.RSQ R3, R0 ;  /* 0x0000000000037308 */ /* 0x0000660000001400 */
[----:B------:R-:W-:-:S13]  /*07a0*/  ISETP.GT.U32.AND P0, PT, R2, 0x727fffff, PT ;  /* 0x727fffff0200780c */ /* 0x000fda0003f04070 */
[----:B0-----:R-:W-:Y:S05]  /*07b0*/  @!P0 BRA `(.L_x_12) ;  /* 0x00000000000c8947 */ /* 0x001fea0003800000 */
[----:B------:R-:W-:-:S07]  /*07c0*/  MOV R24, 0x7e0 ;  /* 0x000007e000187802 */ /* 0x000fce0000000f00 */
[----:B-1----:R-:W-:Y:S05]  /*07d0*/  CALL.REL.NOINC `($__internal_0_$__cuda_sm20_sqrt_rn_f32_slowpath) ;  /* 0x0000002400607944 */ /* 0x002fea0003c00000 */
[----:B------:R-:W-:Y:S05]  /*07e0*/  BRA `(.L_x_13) ;  /* 0x0000000000107947 */ /* 0x000fea0003800000 */
.L_x_12:
[----:B-1----:R-:W-:Y:S01]  /*07f0*/  FMUL.FTZ R9, R0, R3 ;  /* 0x0000000300097220 */ /* 0x002fe20000410000 */
[----:B------:R-:W-:-:S03]  /*0800*/  FMUL.FTZ R3, R3, 0.5 ;  /* 0x3f00000003037820 */ /* 0x000fc60000410000 */
[----:B------:R-:W-:-:S04]  /*0810*/  FFMA R0, -R9, R9, R0 ;  /* 0x0000000909007223 */ /* 0x000fc80000000100 */
[----:B------:R-:W-:-:S07]  /*0820*/  FFMA R0, R0, R3, R9 ;  /* 0x0000000300007223 */ /* 0x000fce0000000009 */
.L_x_13:
[----:B------:R-:W-:Y:S05]  /*0830*/  BSYNC.RECONVERGENT B1 ;  /* 0x0000000000017941 */ /* 0x000fea0003800200 */
.L_x_11:
[----:B------:R-:W0:Y:S01]  /*0840*/  S2UR UR6, SR_CgaCtaId ;  /* 0x00000000000679c3 */ /* 0x000e220000008800 */
[----:B------:R-:W-:Y:S01]  /*0850*/  UMOV UR5, 0x400 ;  /* 0x0000040000057882 */ /* 0x000fe20000000000 */
[----:B------:R1:W-:Y:S01]  /*0860*/  STS [R19], R0 ;  /* 0x0000000013007388 */ /* 0x0003e20000000800 */
[----:B0-----:R-:W-:-:S09]  /*0870*/  ULEA UR5, UR6, UR5, 0x18 ;  /* 0x0000000506057291 */ /* 0x001fd2000f8ec0ff */
[----:B------:R1:W-:Y:S03]  /*0880*/  STS [UR5], R0 ;  /* 0x00000000ff007988 */ /* 0x0003e60008000805 */
.L_x_10:
[----:B------:R-:W-:Y:S05]  /*0890*/  BSYNC.RECONVERGENT B0 ;  /* 0x0000000000007941 */ /* 0x000fea0003800200 */
.L_x_9:
[----:B------:R-:W-:Y:S01]  /*08a0*/  BAR.SYNC.DEFER_BLOCKING 0x0 ;  /* 0x0000000000007b1d */ /* 0x000fe20000010000 */
[----:B------:R-:W-:-:S04]  /*08b0*/  ISETP.NE.AND P0, PT, R13, UR7, PT ;  /* 0x000000070d007c0c */ /* 0x000fc8000bf05270 */
        /* <DEDUP_REMOVED lines=20> */
.L_x_17:
[----:B------:R-:W-:Y:S05]  /*0a00*/  BSYNC.RECONVERGENT B3 ;  /* 0x0000000000037941 */ /* 0x000fea0003800200 */
.L_x_16:
[----:B------:R0:W-:Y:S02]  /*0a10*/  STS [R18], R9 ;  /* 0x0000000912007388 */ /* 0x0001e40000000800 */
.L_x_15:
[----:B------:R-:W-:Y:S05]  /*0a20*/  BSYNC.RECONVERGENT B2 ;  /* 0x0000000000027941 */ /* 0x000fea0003800200 */
.L_x_14:
        /* <DEDUP_REMOVED lines=23> */
.L_x_21:
[----:B-1----:R-:W-:Y:S01]  /*0ba0*/  FMUL.FTZ R9, R0, R3 ;  /* 0x0000000300097220 */ /* 0x002fe20000410000 */
[----:B------:R-:W-:-:S03]  /*0bb0*/  FMUL.FTZ R3, R3, 0.5 ;  /* 0x3f00000003037820 */ /* 0x000fc60000410000 */
[----:B------:R-:W-:-:S04]  /*0bc0*/  FFMA R0, -R9, R9, R0 ;  /* 0x0000000909007223 */ /* 0x000fc80000000100 */
[----:B------:R-:W-:-:S07]  /*0bd0*/  FFMA R0, R0, R3, R9 ;  /* 0x0000000300007223 */ /* 0x000fce0000000009 */
.L_x_22:
[----:B------:R-:W-:Y:S05]  /*0be0*/  BSYNC.RECONVERGENT B1 ;  /* 0x0000000000017941 */ /* 0x000fea0003800200 */
.L_x_20:
[----:B------:R-:W0:Y:S01]  /*0bf0*/  S2UR UR6, SR_CgaCtaId ;  /* 0x00000000000679c3 */ /* 0x000e220000008800 */
[----:B------:R-:W-:Y:S01]  /*0c00*/  UMOV UR5, 0x400 ;  /* 0x0000040000057882 */ /* 0x000fe20000000000 */
[----:B------:R1:W-:Y:S01]  /*0c10*/  STS [R19], R0 ;  /* 0x0000000013007388 */ /* 0x0003e20000000800 */
[----:B0-----:R-:W-:-:S09]  /*0c20*/  ULEA UR5, UR6, UR5, 0x18 ;  /* 0x0000000506057291 */ /* 0x001fd2000f8ec0ff */
[----:B------:R1:W-:Y:S03]  /*0c30*/  STS [UR5], R0 ;  /* 0x00000000ff007988 */ /* 0x0003e60008000805 */
.L_x_19:
[----:B------:R-:W-:Y:S05]  /*0c40*/  BSYNC.RECONVERGENT B0 ;  /* 0x0000000000007941 */ /* 0x000fea0003800200 */
.L_x_18:
        /* <DEDUP_REMOVED lines=21> */
[----:B------:R-:W-:-:S07]  /*0da0*/  IMAD.MOV.U32 R9, RZ, RZ, R0 ;  /* 0x000000ffff097224 */ /* 0x000fce00078e0000 */
.L_x_26:
[----:B------:R-:W-:Y:S05]  /*0db0*/  BSYNC.RECONVERGENT B3 ;  /* 0x0000000000037941 */ /* 0x000fea0003800200 */
.L_x_25:
[----:B------:R0:W-:Y:S02]  /*0dc0*/  STS [R18], R9 ;  /* 0x0000000912007388 */ /* 0x0001e40000000800 */
.L_x_24:
[----:B------:R-:W-:Y:S05]  /*0dd0*/  BSYNC.RECONVERGENT B2 ;  /* 0x0000000000027941 */ /* 0x000fea0003800200 */
.L_x_23:
[----:B------:R-:W-:Y:S01]  /*0de0*/  BAR.SYNC.DEFER_BLOCKING 0x0 ;  /* 0x0000000000007b1d */ /* 0x000fe20000010000 */
[----:B------:R-:W-:Y:S01]  /*0df0*/  ISETP.LE.U32.AND P0, PT, R28, UR7, PT ;  /* 0x000000071c007c0c */ /* 0x000fe2000bf03070 */
[----:B------:R-:W-:-:S03]  /*0e00*/  UIADD3 UR7, UPT, UPT, UR4, 0x3, URZ ;  /* 0x0000000304077890 */ /* 0x000fc6000fffe0ff */
[----:B------:R-:W-:Y:S01]  /*0e10*/  ISETP.GT.U32.OR P0, PT, R13, R12, P0 ;  /* 0x0000000c0d00720c */ /* 0x000fe20000704470 */
[----:B------:R-:W-:-:S12]  /*0e20*/  BSSY.RECONVERGENT B0, `(.L_x_27) ;  /* 0x000001d000007945 */ /* 0x000fd80003800200 */
[----:B-1----:R-:W-:Y:S04]  /*0e30*/  @!P0 LDS R0, [R7] ;  /* 0x0000000007008984 */ /* 0x002fe80000000800 */
[----:B------:R-:W-:Y:S04]  /*0e40*/  @!P0 LDS R3, [R8] ;  /* 0x0000000008038984 */ /* 0x000fe80000000800 */
        /* <DEDUP_REMOVED lines=16> */
.L_x_30:
[----:B-1----:R-:W-:Y:S01]  /*0f50*/  FMUL.FTZ R9, R0, R3 ;  /* 0x0000000300097220 */ /* 0x002fe20000410000 */
[----:B------:R-:W-:-:S03]  /*0f60*/  FMUL.FTZ R3, R3, 0.5 ;  /* 0x3f00000003037820 */ /* 0x000fc60000410000 */
[----:B------:R-:W-:-:S04]  /*0f70*/  FFMA R0, -R9, R9, R0 ;  /* 0x0000000909007223 */ /* 0x000fc80000000100 */
[----:B------:R-:W-:-:S07]  /*0f80*/  FFMA R0, R0, R3, R9 ;  /* 0x0000000300007223 */ /* 0x000fce0000000009 */
.L_x_31:
[----:B------:R-:W-:Y:S05]  /*0f90*/  BSYNC.RECONVERGENT B1 ;  /* 0x0000000000017941 */ /* 0x000fea0003800200 */
.L_x_29:
[----:B------:R-:W0:Y:S01]  /*0fa0*/  S2UR UR6, SR_CgaCtaId ;  /* 0x00000000000679c3 */ /* 0x000e220000008800 */
[----:B------:R-:W-:Y:S01]  /*0fb0*/  UMOV UR5, 0x400 ;  /* 0x0000040000057882 */ /* 0x000fe20000000000 */
[----:B------:R1:W-:Y:S01]  /*0fc0*/  STS [R19], R0 ;  /* 0x0000000013007388 */ /* 0x0003e20000000800 */
[----:B0-----:R-:W-:-:S09]  /*0fd0*/  ULEA UR5, UR6, UR5, 0x18 ;  /* 0x0000000506057291 */ /* 0x001fd2000f8ec0ff */
[----:B------:R1:W-:Y:S03]  /*0fe0*/  STS [UR5], R0 ;  /* 0x00000000ff007988 */ /* 0x0003e60008000805 */
.L_x_28:
[----:B------:R-:W-:Y:S05]  /*0ff0*/  BSYNC.RECONVERGENT B0 ;  /* 0x0000000000007941 */ /* 0x000fea0003800200 */
.L_x_27:
        /* <DEDUP_REMOVED lines=22> */
.L_x_35:
[----:B------:R-:W-:Y:S05]  /*1160*/  BSYNC.RECONVERGENT B3 ;  /* 0x0000000000037941 */ /* 0x000fea0003800200 */
.L_x_34:
[----:B------:R0:W-:Y:S02]  /*1170*/  STS [R18], R9 ;  /* 0x0000000912007388 */ /* 0x0001e40000000800 */
.L_x_33:
[----:B------:R-:W-:Y:S05]  /*1180*/  BSYNC.RECONVERGENT B2 ;  /* 0x0000000000027941 */ /* 0x000fea0003800200 */
.L_x_32:
[----:B------:R-:W-:Y:S01]  /*1190*/  BAR.SYNC.DEFER_BLOCKING 0x0 ;  /* 0x0000000000007b1d */ /* 0x000fe20000010000 */
[----:B------:R-:W-:Y:S01]  /*11a0*/  ISETP.LE.U32.AND P0, PT, R28, UR7, PT ;  /* 0x000000071c007c0c */ /* 0x000fe2000bf03070 */
[----:B------:R-:W-:Y:S01]  /*11b0*/  UIADD3 UR4, UPT, UPT, UR4, 0x4, URZ ;  /* 0x0000000404047890 */ /* 0x000fe2000fffe0ff */
[----:B------:R-:W-:Y:S02]  /*11c0*/  IADD3 R6, PT, PT, R6, 0x4, RZ ;  /* 0x0000000406067810 */ /* 0x000fe40007ffe0ff */
[----:B------:R-:W-:Y:S01]  /*11d0*/  ISETP.GT.U32.OR P0, PT, R13, R12, P0 ;  /* 0x0000000c0d00720c */ /* 0x000fe20000704470 */
[----:B------:R-:W-:-:S12]  /*11e0*/  UISETP.NE.AND UP0, UPT, UR4, 0x20, UPT ;  /* 0x000000200400788c */ /* 0x000fd8000bf05270 */
[----:B-1----:R1:W-:Y:S04]  /*11f0*/  @!P0 LDS R0, [R7+0x4] ;  /* 0x0000040007008984 */ /* 0x0023e80000000800 */
[----:B------:R2:W-:Y:S04]  /*1200*/  @!P0 LDS R3, [R8+0x4] ;  /* 0x0000040008038984 */ /* 0x0005e80000000800 */
[----:B0-----:R-:W0:Y:S01]  /*1210*/  @!P0 LDS R9, [R18] ;  /* 0x0000000012098984 */ /* 0x001e220000000800 */
[----:B-1----:R-:W-:Y:S02]  /*1220*/  IADD3 R7, PT, PT, R7, 0x10, RZ ;  /* 0x0000001007077810 */ /* 0x002fe40007ffe0ff */
[----:B--2---:R-:W-:Y:S01]  /*1230*/  IADD3 R8, PT, PT, R8, 0x10, RZ ;  /* 0x0000001008087810 */ /* 0x004fe20007ffe0ff */
[----:B0-----:R-:W-:-:S05]  /*1240*/  @!P0 FFMA R3, -R0, R3, R9 ;  /* 0x0000000300038223 */ /* 0x001fca0000000109 */
[----:B------:R0:W-:Y:S01]  /*1250*/  @!P0 STS [R18], R3 ;  /* 0x0000000312008388 */ /* 0x0001e20000000800 */
[----:B------:R-:W-:Y:S06]  /*1260*/  BAR.SYNC.DEFER_BLOCKING 0x0 ;  /* 0x0000000000007b1d */ /* 0x000fec0000010000 */
[----:B------:R-:W-:Y:S05]  /*1270*/  BRA.U UP0, `(.L_x_36) ;  /* 0xfffffff1003c7547 */ /* 0x000fea000b83ffff */
[----:B------:R-:W-:Y:S01]  /*1280*/  ISETP.GE.U32.AND P0, PT, R12, R13, PT ;  /* 0x0000000d0c00720c */ /* 0x000fe20003f06070 */
[----:B0-----:R-:W-:Y:S01]  /*1290*/  IMAD.MOV.U32 R3, RZ, RZ, RZ ;  /* 0x000000ffff037224 */ /* 0x001fe200078e00ff */
[----:B------:R-:W-:-:S11]  /*12a0*/  IADD3 R25, PT, PT, R15, 0x1, RZ ;  /* 0x000000010f197810 */ /* 0x000fd60007ffe0ff */
[----:B------:R-:W0:Y:S01]  /*12b0*/  @P0 LDS R3, [R18] ;  /* 0x0000000012030984 */ /* 0x000e220000000800 */
[----:B------:R-:W-:-:S03]  /*12c0*/  ISETP.GE.AND P0, PT, R25, R14, PT ;  /* 0x0000000e1900720c */ /* 0x000fc60003f06270 */
[----:B0-----:R0:W-:Y:S01]  /*12d0*/  STG.E desc[UR8][R4.64], R3 ;  /* 0x0000000304007986 */ /* 0x0011e2000c101908 */
[----:B------:R-:W-:Y:S09]  /*12e0*/  BAR.SYNC.DEFER_BLOCKING 0x0 ;  /* 0x0000000000007b1d */ /* 0x000ff20000010000 */
[----:B------:R-:W-:Y:S05]  /*12f0*/  @P0 BRA `(.L_x_37) ;  /* 0x0000001800880947 */ /* 0x000fea0003800000 */
[----:B0-----:R-:W0:Y:S01]  /*1300*/  LDC.64 R4, c[0x0][0x380] ;  /* 0x0000e000ff047b82 */ /* 0x001e220000000a00 */
[----:B------:R-:W1:Y:S01]  /*1310*/  LDCU UR4, c[0x0][0x388] ;  /* 0x00007100ff0477ac */ /* 0x000e620008000800 */
[----:B------:R-:W-:Y:S02]  /*1320*/  IADD3 R24, PT, PT, R22, R12, RZ ;  /* 0x0000000c16187210 */ /* 0x000fe40007ffe0ff */
[----:B------:R-:W-:Y:S01]  /*1330*/  MOV R26, R15 ;  /* 0x0000000f001a7202 */ /* 0x000fe20000000f00 */
[C---:B-1----:R-:W-:Y:S02]  /*1340*/  IMAD R3, R23.reuse, UR4, R23 ;  /* 0x0000000417037c24 */ /* 0x042fe4000f8e0217 */
[----:B------:R-:W-:Y:S02]  /*1350*/  IMAD R29, R23, UR4, R22 ;  /* 0x00000004171d7c24 */ /* 0x000fe4000f8e0216 */
[----:B0-----:R-:W-:Y:S01]  /*1360*/  IMAD.WIDE R4, R3, 0x4, R4 ;  /* 0x0000000403047825 */ /* 0x001fe200078e0204 */
[----:B------:R-:W-:-:S02]  /*1370*/  MOV R3, R25 ;  /* 0x0000001900037202 */ /* 0x000fc40000000f00 */
[----:B------:R-:W-:-:S07]  /*1380*/  SHF.R.S32.HI R30, RZ, 0x1f, R29 ;  /* 0x0000001fff1e7819 */ /* 0x000fce000001141d */
.L_x_65:
[----:B-1----:R-:W0:Y:S01]  /*1390*/  LDC.64 R6, c[0x0][0x380] ;  /* 0x0000e000ff067b82 */ /* 0x002e220000000a00 */
[----:B------:R-:W1:Y:S01]  /*13a0*/  LDCU UR4, c[0x0][0x388] ;  /* 0x00007100ff0477ac */ /* 0x000e620008000800 */
[----:B------:R-:W-:Y:S01]  /*13b0*/  IMAD R27, R3, UR10, R12 ;  /* 0x0000000a031b7c24 */ /* 0x000fe2000f8e020c */
[----:B------:R-:W-:Y:S01]  /*13c0*/  MOV R32, R26 ;  /* 0x0000001a00207202 */ /* 0x000fe20000000f00 */
[----:B------:R-:W-:Y:S01]  /*13d0*/  IMAD.MOV.U32 R26, RZ, RZ, R3 ;  /* 0x000000ffff1a7224 */ /* 0x000fe200078e0003 */
[----:B------:R-:W2:Y:S01]  /*13e0*/  LDCU.64 UR6, c[0x0][0x380] ;  /* 0x00007000ff0677ac */ /* 0x000ea20008000a00 */
[C---:B-1----:R-:W-:Y:S02]  /*13f0*/  IMAD R34, R27.reuse, UR4, R22 ;  /* 0x000000041b227c24 */ /* 0x042fe4000f8e0216 */
[----:B------:R-:W-:Y:S01]  /*1400*/  IMAD R31, R27, UR4, R23 ;  /* 0x000000041b1f7c24 */ /* 0x000fe2000f8e0217 */
[----:B------:R-:W-:Y:S02]  /*1410*/  UMOV UR4, URZ ;  /* 0x000000ff00047c82 */ /* 0x000fe40008000000 */
[----:B------:R-:W-:Y:S01]  /*1420*/  SHF.R.S32.HI R33, RZ, 0x1f, R34 ;  /* 0x0000001fff217819 */ /* 0x000fe20000011422 */
[----:B0-2---:R-:W-:-:S07]  /*1430*/  IMAD.WIDE R6, R31, 0x4, R6 ;  /* 0x000000041f067825 */ /* 0x005fce00078e0206 */
.L_x_60:
[----:B------:R-:W-:Y:S01]  /*1440*/  ISETP.NE.AND P0, PT, R13, UR4, PT ;  /* 0x000000040d007c0c */ /* 0x000fe2000bf05270 */
[----:B------:R-:W-:-:S12]  /*1450*/  BSSY.RECONVERGENT B2, `(.L_x_38) ;  /* 0x0000013000027945 */ /* 0x000fd80003800200 */
[----:B0123--:R-:W-:Y:S05]  /*1460*/  @P0 BRA `(.L_x_39) ;  /* 0x0000000000440947 */ /* 0x00ffea0003800000 */
[----:B------:R-:W2:Y:S04]  /*1470*/  LDG.E R9, desc[UR8][R4.64] ;  /* 0x0000000804097981 */ /* 0x000ea8000c1e1900 */
[----:B------:R-:W3:Y:S01]  /*1480*/  LDG.E R0, desc[UR8][R6.64] ;  /* 0x0000000806007981 */ /* 0x000ee2000c1e1900 */
[----:B------:R-:W-:Y:S01]  /*1490*/  BSSY.RECONVERGENT B3, `(.L_x_40) ;  /* 0x000000d000037945 */ /* 0x000fe20003800200 */
[----:B--2---:R-:W0:Y:S08]  /*14a0*/  MUFU.RCP R2, R9 ;  /* 0x0000000900027308 */ /* 0x004e300000001000 */
[----:B---3--:R-:W1:Y:S01]  /*14b0*/  FCHK P0, R0, R9 ;  /* 0x0000000900007302 */ /* 0x008e620000000000 */
[----:B0-----:R-:W-:-:S04]  /*14c0*/  FFMA R3, -R9, R2, 1 ;  /* 0x3f80000009037423 */ /* 0x001fc80000000102 */
[----:B------:R-:W-:-:S04]  /*14d0*/  FFMA R3, R2, R3, R2 ;  /* 0x0000000302037223 */ /* 0x000fc80000000002 */
[----:B------:R-:W-:-:S04]  /*14e0*/  FFMA R2, R0, R3, RZ ;  /* 0x0000000300027223 */ /* 0x000fc800000000ff */
[----:B------:R-:W-:-:S04]  /*14f0*/  FFMA R8, -R9, R2, R0 ;  /* 0x0000000209087223 */ /* 0x000fc80000000100 */
[----:B------:R-:W-:Y:S01]  /*1500*/  FFMA R3, R3, R8, R2 ;  /* 0x0000000803037223 */ /* 0x000fe20000000002 */
[----:B-1----:R-:W-:Y:S06]  /*1510*/  @!P0 BRA `(.L_x_41) ;  /* 0x0000000000108947 */ /* 0x002fec0003800000 */
[----:B------:R-:W-:Y:S02]  /*1520*/  MOV R3, R9 ;  /* 0x0000000900037202 */ /* 0x000fe40000000f00 */
[----:B------:R-:W-:-:S07]  /*1530*/  MOV R35, 0x1550 ;  /* 0x0000155000237802 */ /* 0x000fce0000000f00 */
[----:B------:R-:W-:Y:S05]  /*1540*/  CALL.REL.NOINC `($__internal_1_$__cuda_sm3x_div_rn_noftz_f32_slowpath) ;  /* 0x0000001800607944 */ /* 0x000fea0003c00000 */
[----:B------:R-:W-:-:S07]  /*1550*/  MOV R3, R0 ;  /* 0x0000000000037202 */ /* 0x000fce0000000f00 */
.L_x_41:
[----:B------:R-:W-:Y:S05]  /*1560*/  BSYNC.RECONVERGENT B3 ;  /* 0x0000000000037941 */ /* 0x000fea0003800200 */
.L_x_40:
[----:B------:R0:W-:Y:S02]  /*1570*/  STG.E desc[UR8][R6.64], R3 ;  /* 0x0000000306007986 */ /* 0x0001e4000c101908 */
.L_x_39:
[----:B------:R-:W-:Y:S05]  /*1580*/  BSYNC.RECONVERGENT B2 ;  /* 0x0000000000027941 */ /* 0x000fea0003800200 */
.L_x_38:
[----:B------:R-:W-:Y:S01]  /*1590*/  BAR.SYNC.DEFER_BLOCKING 0x0 ;  /* 0x0000000000007b1d */ /* 0x000fe20000010000 */
[----:B------:R-:W-:-:S05]  /*15a0*/  ISETP.GT.U32.AND P0, PT, R13, UR4, PT ;  /* 0x000000040d007c0c */ /* 0x000fca000bf04070 */
[----:B------:R-:W-:Y:S08]  /*15b0*/  BSSY.RECONVERGENT B0, `(.L_x_42) ;  /* 0x000000c000007945 */ /* 0x000ff00003800200 */
[----:B------:R-:W-:Y:S05]  /*15c0*/  @!P0 BRA `(.L_x_43) ;  /* 0x0000000000288947 */ /* 0x000fea0003800000 */
[----:B------:R-:W1:Y:S01]  /*15d0*/  LDC.64 R8, c[0x0][0x380] ;  /* 0x0000e000ff087b82 */ /* 0x000e620000000a00 */
[----:B0-----:R-:W-:Y:S02]  /*15e0*/  IADD3 R3, PT, PT, R29, UR4, RZ ;  /* 0x000000041d037c10 */ /* 0x001fe4000fffe0ff */
[----:B------:R-:W-:-:S03]  /*15f0*/  IADD3 R11, PT, PT, R34, UR4, RZ ;  /* 0x00000004220b7c10 */ /* 0x000fc6000fffe0ff */
[----:B-1----:R-:W-:-:S04]  /*1600*/  IMAD.WIDE R2, R3, 0x4, R8 ;  /* 0x0000000403027825 */ /* 0x002fc800078e0208 */
[----:B------:R-:W-:Y:S02]  /*1610*/  IMAD.WIDE R8, R11, 0x4, R8 ;  /* 0x000000040b087825 */ /* 0x000fe400078e0208 */
[----:B------:R-:W2:Y:S04]  /*1620*/  LDG.E R11, desc[UR8][R6.64] ;  /* 0x00000008060b7981 */ /* 0x000ea8000c1e1900 */
[----:B------:R-:W2:Y:S04]  /*1630*/  LDG.E R2, desc[UR8][R2.64] ;  /* 0x0000000802027981 */ /* 0x000ea8000c1e1900 */
[----:B------:R-:W2:Y:S02]  /*1640*/  LDG.E R9, desc[UR8][R8.64] ;  /* 0x0000000808097981 */ /* 0x000ea4000c1e1900 */
[----:B--2---:R-:W-:-:S05]  /*1650*/  FFMA R11, -R2, R9, R11 ;  /* 0x00000009020b7223 */ /* 0x004fca000000010b */
[----:B------:R1:W-:Y:S02]  /*1660*/  STG.E desc[UR8][R6.64], R11 ;  /* 0x0000000b06007986 */ /* 0x0003e4000c101908 */
.L_x_43:
[----:B------:R-:W-:Y:S05]  /*1670*/  BSYNC.RECONVERGENT B0 ;  /* 0x0000000000007941 */ /* 0x000fea0003800200 */
.L_x_42:
[----:B------:R-:W-:Y:S01]  /*1680*/  UIADD3 UR12, UPT, UPT, UR4, 0x1, URZ ;  /* 0x00000001040c7890 */ /* 0x000fe2000fffe0ff */
[----:B------:R-:W-:Y:S05]  /*1690*/  BAR.SYNC.DEFER_BLOCKING 0x0 ;  /* 0x0000000000007b1d */ /* 0x000fea0000010000 */
[----:B------:R-:W-:Y:S01]  /*16a0*/  ISETP.NE.AND P0, PT, R13, UR12, PT ;  /* 0x0000000c0d007c0c */ /* 0x000fe2000bf05270 */
[----:B------:R-:W-:-:S12]  /*16b0*/  BSSY.RECONVERGENT B2, `(.L_x_44) ;  /* 0x0000013000027945 */ /* 0x000fd80003800200 */
[----:B------:R-:W-:Y:S05]  /*16c0*/  @P0 BRA `(.L_x_45) ;  /* 0x0000000000440947 */ /* 0x000fea0003800000 */
[----:B------:R-:W2:Y:S04]  /*16d0*/  LDG.E R9, desc[UR8][R4.64] ;  /* 0x0000000804097981 */ /* 0x000ea8000c1e1900 */
[----:B------:R-:W3:Y:S01]  /*16e0*/  LDG.E R0, desc[UR8][R6.64] ;  /* 0x0000000806007981 */ /* 0x000ee2000c1e1900 */
[----:B------:R-:W-:Y:S01]  /*16f0*/  BSSY.RECONVERGENT B3, `(.L_x_46) ;  /* 0x000000d000037945 */ /* 0x000fe20003800200 */
[----:B--2---:R-:W0:Y:S08]  /*1700*/  MUFU.RCP R2, R9 ;  /* 0x0000000900027308 */ /* 0x004e300000001000 */
[----:B---3--:R-:W2:Y:S01]  /*1710*/  FCHK P0, R0, R9 ;  /* 0x0000000900007302 */ /* 0x008ea20000000000 */
[----:B0-----:R-:W-:-:S04]  /*1720*/  FFMA R3, -R9, R2, 1 ;  /* 0x3f80000009037423 */ /* 0x001fc80000000102 */
[----:B------:R-:W-:-:S04]  /*1730*/  FFMA R3, R2, R3, R2 ;  /* 0x0000000302037223 */ /* 0x000fc80000000002 */
[----:B------:R-:W-:-:S04]  /*1740*/  FFMA R2, R0, R3, RZ ;  /* 0x0000000300027223 */ /* 0x000fc800000000ff */
[----:B------:R-:W-:-:S04]  /*1750*/  FFMA R8, -R9, R2, R0 ;  /* 0x0000000209087223 */ /* 0x000fc80000000100 */
[----:B------:R-:W-:Y:S01]  /*1760*/  FFMA R3, R3, R8, R2 ;  /* 0x0000000803037223 */ /* 0x000fe20000000002 */
[----:B--2---:R-:W-:Y:S06]  /*1770*/  @!P0 BRA `(.L_x_47) ;  /* 0x0000000000108947 */ /* 0x004fec0003800000 */
[----:B------:R-:W-:Y:S02]  /*1780*/  MOV R3, R9 ;  /* 0x0000000900037202 */ /* 0x000fe40000000f00 */
[----:B------:R-:W-:-:S07]  /*1790*/  MOV R35, 0x17b0 ;  /* 0x000017b000237802 */ /* 0x000fce0000000f00 */
[----:B-1----:R-:W-:Y:S05]  /*17a0*/  CALL.REL.NOINC `($__internal_1_$__cuda_sm3x_div_rn_noftz_f32_slowpath) ;  /* 0x0000001400c87944 */ /* 0x002fea0003c00000 */
[----:B------:R-:W-:-:S07]  /*17b0*/  IMAD.MOV.U32 R3, RZ, RZ, R0 ;  /* 0x000000ffff037224 */ /* 0x000fce00078e0000 */
.L_x_47:
[----:B------:R-:W-:Y:S05]  /*17c0*/  BSYNC.RECONVERGENT B3 ;  /* 0x0000000000037941 */ /* 0x000fea0003800200 */
.L_x_46:
[----:B------:R2:W-:Y:S02]  /*17d0*/  STG.E desc[UR8][R6.64], R3 ;  /* 0x0000000306007986 */ /* 0x0005e4000c101908 */
.L_x_45:
[----:B------:R-:W-:Y:S05]  /*17e0*/  BSYNC.RECONVERGENT B2 ;  /* 0x0000000000027941 */ /* 0x000fea0003800200 */
.L_x_44:
[----:B------:R-:W-:Y:S01]  /*17f0*/  BAR.SYNC.DEFER_BLOCKING 0x0 ;  /* 0x0000000000007b1d */ /* 0x000fe20000010000 */
[----:B------:R-:W-:Y:S02]  /*1800*/  USHF.R.S32.HI UR5, URZ, 0x1f, UR4 ;  /* 0x0000001fff057899 */ /* 0x000fe40008011404 */
[----:B------:R-:W-:Y:S02]  /*1810*/  IADD3 R2, P2, PT, R29, UR4, RZ ;  /* 0x000000041d027c10 */ /* 0x000fe4000ff5e0ff */
[----:B------:R-:W-:Y:S02]  /*1820*/  IADD3 R0, P1, PT, R34, UR4, RZ ;  /* 0x0000000422007c10 */ /* 0x000fe4000ff3e0ff */
[----:B------:R-:W-:Y:S02]  /*1830*/  ISETP.GT.U32.AND P0, PT, R13, UR12, PT ;  /* 0x0000000c0d007c0c */ /* 0x000fe4000bf04070 */
[----:B------:R-:W-:Y:S02]  /*1840*/  IADD3.X R9, PT, PT, R30, UR5, RZ, P2, !PT ;  /* 0x000000051e097c10 */ /* 0x000fe400097fe4ff */
[----:B0-2---:R-:W-:-:S02]  /*1850*/  IADD3.X R3, PT, PT, R33, UR5, RZ, P1, !PT ;  /* 0x0000000521037c10 */ /* 0x005fc40008ffe4ff */
[----:B------:R-:W-:Y:S02]  /*1860*/  LEA R8, P2, R2, UR6, 0x2 ;  /* 0x0000000602087c11 */ /* 0x000fe4000f8410ff */
[----:B------:R-:W-:Y:S02]  /*1870*/  LEA R10, P1, R0, UR6, 0x2 ;  /* 0x00000006000a7c11 */ /* 0x000fe4000f8210ff */
[----:B------:R-:W-:Y:S02]  /*1880*/  LEA.HI.X R9, R2, UR7, R9, 0x2, P2 ;  /* 0x0000000702097c11 */ /* 0x000fe400090f1409 */
[----:B-1----:R-:W-:Y:S01]  /*1890*/  LEA.HI.X R11, R0, UR7, R3, 0x2, P1 ;  /* 0x00000007000b7c11 */ /* 0x002fe200088f1403 */
[----:B------:R-:W2:Y:S04]  /*18a0*/  @P0 LDG.E R35, desc[UR8][R6.64] ;  /* 0x0000000806230981 */ /* 0x000ea8000c1e1900 */
[----:B------:R-:W2:Y:S04]  /*18b0*/  @P0 LDG.E R0, desc[UR8][R8.64+0x4] ;  /* 0x0000040808000981 */ /* 0x000ea8000c1e1900 */
[----:B------:R-:W2:Y:S01]  /*18c0*/  @P0 LDG.E R3, desc[UR8][R10.64+0x4] ;  /* 0x000004080a030981 */ /* 0x000ea2000c1e1900 */
[----:B------:R-:W-:Y:S01]  /*18d0*/  UIADD3 UR5, UPT, UPT, UR4, 0x2, URZ ;  /* 0x0000000204057890 */ /* 0x000fe2000fffe0ff */
[----:B------:R-:W-:Y:S01]  /*18e0*/  BSSY.RECONVERGENT B2, `(.L_x_48) ;  /* 0x0000017000027945 */ /* 0x000fe20003800200 */
[----:B--2---:R-:W-:-:S05]  /*18f0*/  @P0 FFMA R3, -R0, R3, R35 ;  /* 0x0000000300030223 */ /* 0x004fca0000000123 */
[----:B------:R0:W-:Y:S01]  /*1900*/  @P0 STG.E desc[UR8][R6.64], R3 ;  /* 0x0000000306000986 */ /* 0x0001e2000c101908 */
[----:B------:R-:W-:Y:S01]  /*1910*/  BAR.SYNC.DEFER_BLOCKING 0x0 ;  /* 0x0000000000007b1d */ /* 0x000fe20000010000 */
[----:B------:R-:W-:-:S13]  /*1920*/  ISETP.NE.AND P0, PT, R13, UR5, PT ;  /* 0x000000050d007c0c */ /* 0x000fda000bf05270 */
[----:B0-----:R-:W-:Y:S05]  /*1930*/  @P0 BRA `(.L_x_49) ;  /* 0x0000000000440947 */ /* 0x001fea0003800000 */
        /* <DEDUP_REMOVED lines=15> */
.L_x_51:
[----:B------:R-:W-:Y:S05]  /*1a30*/  BSYNC.RECONVERGENT B3 ;  /* 0x0000000000037941 */ /* 0x000fea0003800200 */
.L_x_50:
[----:B------:R0:W-:Y:S02]  /*1a40*/  STG.E desc[UR8][R6.64], R3 ;  /* 0x0000000306007986 */ /* 0x0001e4000c101908 */
.L_x_49:
[----:B------:R-:W-:Y:S05]  /*1a50*/  BSYNC.RECONVERGENT B2 ;  /* 0x0000000000027941 */ /* 0x000fea0003800200 */
.L_x_48:
[----:B------:R-:W-:Y:S01]  /*1a60*/  BAR.SYNC.DEFER_BLOCKING 0x0 ;  /* 0x0000000000007b1d */ /* 0x000fe20000010000 */
[----:B------:R-:W-:-:S05]  /*1a70*/  ISETP.GT.U32.AND P0, PT, R13, UR5, PT ;  /* 0x000000050d007c0c */ /* 0x000fca000bf04070 */
[----:B------:R-:W-:Y:S08]  /*1a80*/  BSSY.RECONVERGENT B0, `(.L_x_52) ;  /* 0x0000007000007945 */ /* 0x000ff00003800200 */
[----:B------:R-:W-:Y:S05]  /*1a90*/  @!P0 BRA `(.L_x_53) ;  /* 0x0000000000148947 */ /* 0x000fea0003800000 */
[----:B------:R-:W2:Y:S04]  /*1aa0*/  LDG.E R0, desc[UR8][R8.64+0x8] ;  /* 0x0000080808007981 */ /* 0x000ea8000c1e1900 */
[----:B0-----:R-:W2:Y:S04]  /*1ab0*/  LDG.E R3, desc[UR8][R10.64+0x8] ;  /* 0x000008080a037981 */ /* 0x001ea8000c1e1900 */
[----:B------:R-:W2:Y:S02]  /*1ac0*/  LDG.E R35, desc[UR8][R6.64] ;  /* 0x0000000806237981 */ /* 0x000ea4000c1e1900 */
[----:B--2---:R-:W-:-:S05]  /*1ad0*/  FFMA R3, -R0, R3, R35 ;  /* 0x0000000300037223 */ /* 0x004fca0000000123 */
[----:B------:R1:W-:Y:S02]  /*1ae0*/  STG.E desc[UR8][R6.64], R3 ;  /* 0x0000000306007986 */ /* 0x0003e4000c101908 */
.L_x_53:
[----:B------:R-:W-:Y:S05]  /*1af0*/  BSYNC.RECONVERGENT B0 ;  /* 0x0000000000007941 */ /* 0x000fea0003800200 */
.L_x_52:
        /* <DEDUP_REMOVED lines=10> */
[----:B01----:R-:W-:-:S04]  /*1ba0*/  FFMA R3, -R37, R2, 1 ;  /* 0x3f80000025037423 */ /* 0x003fc80000000102 */
[----:B------:R-:W-:-:S04]  /*1bb0*/  FFMA R3, R2, R3, R2 ;  /* 0x0000000302037223 */ /* 0x000fc80000000002 */
[----:B------:R-:W-:-:S04]  /*1bc0*/  FFMA R2, R0, R3, RZ ;  /* 0x0000000300027223 */ /* 0x000fc800000000ff */
[----:B------:R-:W-:-:S04]  /*1bd0*/  FFMA R35, -R37, R2, R0 ;  /* 0x0000000225237223 */ /* 0x000fc80000000100 */
[----:B------:R-:W-:Y:S01]  /*1be0*/  FFMA R3, R3, R35, R2 ;  /* 0x0000002303037223 */ /* 0x000fe20000000002 */
[----:B--2---:R-:W-:Y:S06]  /*1bf0*/  @!P0 BRA `(.L_x_57) ;  /* 0x0000000000108947 */ /* 0x004fec0003800000 */
[----:B------:R-:W-:Y:S02]  /*1c00*/  MOV R3, R37 ;  /* 0x0000002500037202 */ /* 0x000fe40000000f00 */
[----:B------:R-:W-:-:S07]  /*1c10*/  MOV R35, 0x1c30 ;  /* 0x00001c3000237802 */ /* 0x000fce0000000f00 */
[----:B------:R-:W-:Y:S05]  /*1c20*/  CALL.REL.NOINC `($__internal_1_$__cuda_sm3x_div_rn_noftz_f32_slowpath) ;  /* 0x0000001000a87944 */ /* 0x000fea0003c00000 */
[----:B------:R-:W-:-:S07]  /*1c30*/  MOV R3, R0 ;  /* 0x0000000000037202 */ /* 0x000fce0000000f00 */
.L_x_57:
[----:B------:R-:W-:Y:S05]  /*1c40*/  BSYNC.RECONVERGENT B3 ;  /* 0x0000000000037941 */ /* 0x000fea0003800200 */
.L_x_56:
[----:B------:R2:W-:Y:S02]  /*1c50*/  STG.E desc[UR8][R6.64], R3 ;  /* 0x0000000306007986 */ /* 0x0005e4000c101908 */
.L_x_55:
[----:B------:R-:W-:Y:S05]  /*1c60*/  BSYNC.RECONVERGENT B2 ;  /* 0x0000000000027941 */ /* 0x000fea0003800200 */
.L_x_54:
[----:B------:R-:W-:Y:S01]  /*1c70*/  BAR.SYNC.DEFER_BLOCKING 0x0 ;  /* 0x0000000000007b1d */ /* 0x000fe20000010000 */
[----:B------:R-:W-:-:S05]  /*1c80*/  ISETP.GT.U32.AND P0, PT, R13, UR5, PT ;  /* 0x000000050d007c0c */ /* 0x000fca000bf04070 */
[----:B------:R-:W-:Y:S08]  /*1c90*/  BSSY.RECONVERGENT B0, `(.L_x_58) ;  /* 0x0000007000007945 */ /* 0x000ff00003800200 */
[----:B------:R-:W-:Y:S05]  /*1ca0*/  @!P0 BRA `(.L_x_59) ;  /* 0x0000000000148947 */ /* 0x000fea0003800000 */
[----:B------:R-:W3:Y:S04]  /*1cb0*/  LDG.E R8, desc[UR8][R8.64+0xc] ;  /* 0x00000c0808087981 */ /* 0x000ee8000c1e1900 */
[----:B------:R-:W3:Y:S04]  /*1cc0*/  LDG.E R11, desc[UR8][R10.64+0xc] ;  /* 0x00000c080a0b7981 */ /* 0x000ee8000c1e1900 */
[----:B012---:R-:W3:Y:S02]  /*1cd0*/  LDG.E R3, desc[UR8][R6.64] ;  /* 0x0000000806037981 */ /* 0x007ee4000c1e1900 */
[----:B---3--:R-:W-:-:S05]  /*1ce0*/  FFMA R3, -R8, R11, R3 ;  /* 0x0000000b08037223 */ /* 0x008fca0000000103 */
[----:B------:R3:W-:Y:S02]  /*1cf0*/  STG.E desc[UR8][R6.64], R3 ;  /* 0x0000000306007986 */ /* 0x0007e4000c101908 */
.L_x_59:
[----:B------:R-:W-:Y:S05]  /*1d00*/  BSYNC.RECONVERGENT B0 ;  /* 0x0000000000007941 */ /* 0x000fea0003800200 */
.L_x_58:
[----:B------:R-:W-:Y:S01]  /*1d10*/  BAR.SYNC.DEFER_BLOCKING 0x0 ;  /* 0x0000000000007b1d */ /* 0x000fe20000010000 */
[----:B------:R-:W-:-:S04]  /*1d20*/  UIADD3 UR4, UPT, UPT, UR4, 0x4, URZ ;  /* 0x0000000404047890 */ /* 0x000fc8000fffe0ff */
[----:B------:R-:W-:-:S09]  /*1d30*/  UISETP.NE.AND UP0, UPT, UR4, 0x20, UPT ;  /* 0x000000200400788c */ /* 0x000fd2000bf05270 */
[----:B------:R-:W-:Y:S05]  /*1d40*/  BRA.U UP0, `(.L_x_60) ;  /* 0xfffffff500bc7547 */ /* 0x000fea000b83ffff */
[----:B0123--:R-:W0:Y:S01]  /*1d50*/  LDC.64 R2, c[0x0][0x380] ;  /* 0x0000e000ff027b82 */ /* 0x00fe220000000a00 */
[----:B------:R-:W-:Y:S02]  /*1d60*/  ISETP.GE.U32.AND P0, PT, R15, R32, PT ;  /* 0x000000200f00720c */ /* 0x000fe40003f06070 */
[----:B------:R-:W-:Y:S01]  /*1d70*/  MOV R0, R25 ;  /* 0x0000001900007202 */ /* 0x000fe20000000f00 */
[----:B0-----:R-:W-:-:S10]  /*1d80*/  IMAD.WIDE.U32 R6, R31, 0x4, R2 ;  /* 0x000000041f067825 */ /* 0x001fd400078e0002 */
[----:B------:R-:W-:Y:S05]  /*1d90*/  @P0 BRA `(.L_x_61) ;  /* 0x0000000400e80947 */ /* 0x000fea0003800000 */
[----:B------:R-:W-:Y:S01]  /*1da0*/  IMAD.MOV.U32 R31, RZ, RZ, R25 ;  /* 0x000000ffff1f7224 */ /* 0x000fe200078e0019 */
[----:B------:R-:W0:Y:S06]  /*1db0*/  LDCU UR4, c[0x0][0x388] ;  /* 0x00007100ff0477ac */ /* 0x000e2c0008000800 */
.L_x_62:
[----:B------:R-:W-:-:S04]  /*1dc0*/  IMAD R0, R31, UR11, R13 ;  /* 0x0000000b1f007c24 */ /* 0x000fc8000f8e020d */
[----:B01----:R-:W-:-:S04]  /*1dd0*/  IMAD R9, R27, UR4, R0 ;  /* 0x000000041b097c24 */ /* 0x003fc8000f8e0200 */
[----:B------:R-:W-:-:S05]  /*1de0*/  IMAD.WIDE R8, R9, 0x4, R2 ;  /* 0x0000000409087825 */ /* 0x000fca00078e0202 */
[----:B------:R-:W2:Y:S01]  /*1df0*/  LDG.E R33, desc[UR8][R8.64] ;  /* 0x0000000808217981 */ /* 0x000ea2000c1e1900 */
[----:B------:R-:W-:-:S04]  /*1e00*/  IMAD R11, R0, UR4, R24 ;  /* 0x00000004000b7c24 */ /* 0x000fc8000f8e0218 */
[----:B------:R-:W-:Y:S01]  /*1e10*/  IMAD.WIDE.U32 R10, R11, 0x4, R2 ;  /* 0x000000040b0a7825 */ /* 0x000fe200078e0002 */
[----:B--2---:R-:W-:Y:S01]  /*1e20*/  STS [R18], R33 ;  /* 0x0000002112007388 */ /* 0x004fe20000000800 */
[----:B------:R-:W-:Y:S06]  /*1e30*/  BAR.SYNC.DEFER_BLOCKING 0x0 ;  /* 0x0000000000007b1d */ /* 0x000fec0000010000 */
[----:B------:R-:W2:Y:S04]  /*1e40*/  LDG.E R35, desc[UR8][R10.64] ;  /* 0x000000080a237981 */ /* 0x000ea8000c1e1900 */
[----:B------:R-:W3:Y:S01]  /*1e50*/  LDG.E R32, desc[UR8][R6.64] ;  /* 0x0000000806207981 */ /* 0x000ee2000c1e1900 */
[----:B------:R-:W-:-:S04]  /*1e60*/  IADD3 R31, PT, PT, R31, 0x1, RZ ;  /* 0x000000011f1f7810 */ /* 0x000fc80007ffe0ff */
[----:B------:R-:W-:Y:S01]  /*1e70*/  ISETP.NE.AND P0, PT, R31, R26, PT ;  /* 0x0000001a1f00720c */ /* 0x000fe20003f05270 */
[----:B--2---:R-:W-:Y:S04]  /*1e80*/  STS [R20], R35 ;  /* 0x0000002314007388 */ /* 0x004fe80000000800 */
[----:B---3--:R-:W-:Y:S01]  /*1e90*/  STS [R21], R32 ;  /* 0x0000002015007388 */ /* 0x008fe20000000800 */
[----:B------:R-:W-:Y:S06]  /*1ea0*/  BAR.SYNC.DEFER_BLOCKING 0x0 ;  /* 0x0000000000007b1d */ /* 0x000fec0000010000 */
[----:B------:R-:W-:Y:S04]  /*1eb0*/  LDS R0, [R17] ;  /* 0x0000000011007984 */ /* 0x000fe80000000800 */
[----:B------:R-:W0:Y:S04]  /*1ec0*/  LDS R37, [R16] ;  /* 0x0000000010257984 */ /* 0x000e280000000800 */
[----:B------:R-:W-:Y:S04]  /*1ed0*/  LDS R43, [R17+0x80] ;  /* 0x00008000112b7984 */ /* 0x000fe80000000800 */
[----:B------:R-:W1:Y:S04]  /*1ee0*/  LDS R34, [R16+0x80] ;  /* 0x0000800010227984 */ /* 0x000e680000000800 */
[----:B------:R-:W-:Y:S04]  /*1ef0*/  LDS R38, [R17+0x100] ;  /* 0x0001000011267984 */ /* 0x000fe80000000800 */
[----:B------:R-:W2:Y:S04]  /*1f00*/  LDS R41, [R16+0x100] ;  /* 0x0001000010297984 */ /* 0x000ea80000000800 */
[----:B------:R-:W-:Y:S04]  /*1f10*/  LDS R40, [R17+0x180] ;  /* 0x0001800011287984 */ /* 0x000fe80000000800 */
[----:B------:R-:W3:Y:S04]  /*1f20*/  LDS R11, [R16+0x180] ;  /* 0x00018000100b7984 */ /* 0x000ee80000000800 */
[----:B------:R-:W-:Y:S04]  /*1f30*/  LDS R10, [R17+0x200] ;  /* 0x00020000110a7984 */ /* 0x000fe80000000800 */
[----:B------:R-:W4:Y:S04]  /*1f40*/  LDS R33, [R16+0x200] ;  /* 0x0002000010217984 */ /* 0x000f280000000800 */
[----:B------:R-:W-:Y:S04]  /*1f50*/  LDS R36, [R17+0x280] ;  /* 0x0002800011247984 */ /* 0x000fe80000000800 */
[----:B------:R-:W5:Y:S01]  /*1f60*/  LDS R39, [R16+0x280] ;  /* 0x0002800010277984 */ /* 0x000f620000000800 */
[----:B0-----:R-:W-:-:S03]  /*1f70*/  FFMA R0, R0, R37, RZ ;  /* 0x0000002500007223 */ /* 0x001fc600000000ff */
[----:B------:R-:W-:Y:S04]  /*1f80*/  LDS R32, [R17+0x300] ;  /* 0x0003000011207984 */ /* 0x000fe80000000800 */
[----:B------:R-:W0:Y:S01]  /*1f90*/  LDS R35, [R16+0x300] ;  /* 0x0003000010237984 */ /* 0x000e220000000800 */
[----:B-1----:R-:W-:-:S03]  /*1fa0*/  FFMA R43, R43, R34, R0 ;  /* 0x000000222b2b7223 */ /* 0x002fc60000000000 */
[----:B------:R-:W-:Y:S04]  /*1fb0*/  LDS R34, [R17+0x380] ;  /* 0x0003800011227984 */ /* 0x000fe80000000800 */
[----:B------:R-:W1:Y:S01]  /*1fc0*/  LDS R37, [R16+0x380] ;  /* 0x0003800010257984 */ /* 0x000e620000000800 */
[----:B--2---:R-:W-:-:S03]  /*1fd0*/  FFMA R41, R38, R41, R43 ;  /* 0x0000002926297223 */ /* 0x004fc6000000002b */
[----:B------:R-:W-:Y:S01]  /*1fe0*/  LDS R0, [R17+0x400] ;  /* 0x0004000011007984 */ /* 0x000fe20000000800 */
[----:B---3--:R-:W-:-:S03]  /*1ff0*/  FFMA R41, R40, R11, R41 ;  /* 0x0000000b28297223 */ /* 0x008fc60000000029 */
[----:B------:R-:W-:Y:S04]  /*2000*/  LDS R38, [R17+0x480] ;  /* 0x0004800011267984 */ /* 0x000fe80000000800 */
[----:B------:R-:W2:Y:S01]  /*2010*/  LDS R11, [R16+0x400] ;  /* 0x00040000100b7984 */ /* 0x000ea20000000800 */
[----:B----4-:R-:W-:-:S03]  /*2020*/  FFMA R33, R10, R33, R41 ;  /* 0x000000210a217223 */ /* 0x010fc60000000029 */
[----:B------:R-:W-:Y:S04]  /*2030*/  LDS R40, [R17+0xf00] ;  /* 0x000f000011287984 */ /* 0x000fe80000000800 */
[----:B------:R-:W3:Y:S01]  /*2040*/  LDS R41, [R16+0x480] ;  /* 0x0004800010297984 */ /* 0x000ee20000000800 */
[----:B-----5:R-:W-:-:S03]  /*2050*/  FFMA R39, R36, R39, R33 ;  /* 0x0000002724277223 */ /* 0x020fc60000000021 */
[----:B------:R-:W-:Y:S04]  /*2060*/  LDS R10, [R17+0x500] ;  /* 0x00050000110a7984 */ /* 0x000fe80000000800 */
[----:B------:R-:W4:Y:S01]  /*2070*/  LDS R33, [R16+0x500] ;  /* 0x0005000010217984 */ /* 0x000f220000000800 */
[----:B0-----:R-:W-:-:S03]  /*2080*/  FFMA R39, R32, R35, R39 ;  /* 0x0000002320277223 */ /* 0x001fc60000000027 */
[----:B------:R-:W-:Y:S04]  /*2090*/  LDS R36, [R17+0x680] ;  /* 0x0006800011247984 */ /* 0x000fe80000000800 */
[----:B------:R-:W-:Y:S01]  /*20a0*/  LDS R32, [R17+0x580] ;  /* 0x0005800011207984 */ /* 0x000fe20000000800 */
[----:B-1----:R-:W-:-:S03]  /*20b0*/  FFMA R43, R34, R37, R39 ;  /* 0x00000025222b7223 */ /* 0x002fc60000000027 */
[----:B------:R-:W0:Y:S04]  /*20c0*/  LDS R35, [R16+0x580] ;  /* 0x0005800010237984 */ /* 0x000e280000000800 */
[----:B------:R-:W-:Y:S04]  /*20d0*/  LDS R34, [R17+0x600] ;  /* 0x0006000011227984 */ /* 0x000fe80000000800 */
[----:B------:R-:W1:Y:S04]  /*20e0*/  LDS R37, [R16+0x600] ;  /* 0x0006000010257984 */ /* 0x000e680000000800 */
[----:B------:R-:W5:Y:S01]  /*20f0*/  LDS R39, [R16+0x680] ;  /* 0x0006800010277984 */ /* 0x000f620000000800 */
[----:B--2---:R-:W-:-:S03]  /*2100*/  FFMA R11, R0, R11, R43 ;  /* 0x0000000b000b7223 */ /* 0x004fc6000000002b */
[----:B------:R-:W-:Y:S01]  /*2110*/  LDS R0, [R17+0x700] ;  /* 0x0007000011007984 */ /* 0x000fe20000000800 */
[----:B---3--:R-:W-:-:S03]  /*2120*/  FFMA R41, R38, R41, R11 ;  /* 0x0000002926297223 */ /* 0x008fc6000000000b */
[----:B------:R-:W2:Y:S04]  /*2130*/  LDS R11, [R16+0x700] ;  /* 0x00070000100b7984 */ /* 0x000ea80000000800 */
[----:B------:R-:W-:Y:S01]  /*2140*/  LDS R38, [R17+0x900] ;  /* 0x0009000011267984 */ /* 0x000fe20000000800 */
[----:B----4-:R-:W-:-:S03]  /*2150*/  FFMA R41, R10, R33, R41 ;  /* 0x000000210a297223 */ /* 0x010fc60000000029 */
[----:B------:R-:W-:Y:S04]  /*2160*/  LDS R10, [R17+0x780] ;  /* 0x00078000110a7984 */ /* 0x000fe80000000800 */
[----:B------:R-:W3:Y:S01]  /*2170*/  LDS R33, [R16+0x780] ;  /* 0x0007800010217984 */ /* 0x000ee20000000800 */
[----:B0-----:R-:W-:-:S03]  /*2180*/  FFMA R41, R32, R35, R41 ;  /* 0x0000002320297223 */ /* 0x001fc60000000029 */
[----:B------:R-:W-:Y:S04]  /*2190*/  LDS R32, [R17+0x800] ;  /* 0x0008000011207984 */ /* 0x000fe80000000800 */
[----:B------:R-:W0:Y:S01]  /*21a0*/  LDS R35, [R16+0x800] ;  /* 0x0008000010237984 */ /* 0x000e220000000800 */
[----:B-1----:R-:W-:-:S03]  /*21b0*/  FFMA R41, R34, R37, R41 ;  /* 0x0000002522297223 */ /* 0x002fc60000000029 */
[----:B------:R-:W-:Y:S01]  /*21c0*/  LDS R34, [R17+0x880] ;  /* 0x0008800011227984 */ /* 0x000fe20000000800 */
[----:B-----5:R-:W-:-:S03]  /*21d0*/  FFMA R43, R36, R39, R41 ;  /* 0x00000027242b7223 */ /* 0x020fc60000000029 */
[----:B------:R-:W1:Y:S04]  /*21e0*/  LDS R37, [R16+0x880] ;  /* 0x0008800010257984 */ /* 0x000e680000000800 */
[----:B------:R-:W4:Y:S04]  /*21f0*/  LDS R41, [R16+0x900] ;  /* 0x0009000010297984 */ /* 0x000f280000000800 */
[----:B------:R-:W-:Y:S01]  /*2200*/  LDS R36, [R17+0x980] ;  /* 0x0009800011247984 */ /* 0x000fe20000000800 */
[----:B--2---:R-:W-:-:S03]  /*2210*/  FFMA R11, R0, R11, R43 ;  /* 0x0000000b000b7223 */ /* 0x004fc6000000002b */
[----:B------:R-:W2:Y:S04]  /*2220*/  LDS R39, [R16+0x980] ;  /* 0x0009800010277984 */ /* 0x000ea80000000800 */
[----:B------:R-:W-:Y:S01]  /*2230*/  LDS R0, [R17+0xa00] ;  /* 0x000a000011007984 */ /* 0x000fe20000000800 */
[----:B---3--:R-:W-:-:S03]  /*2240*/  FFMA R33, R10, R33, R11 ;  /* 0x000000210a217223 */ /* 0x008fc6000000000b */
[----:B------:R-:W3:Y:S04]  /*2250*/  LDS R11, [R16+0xa00] ;  /* 0x000a0000100b7984 */ /* 0x000ee80000000800 */
[----:B------:R-:W-:Y:S01]  /*2260*/  LDS R10, [R17+0xa80] ;  /* 0x000a8000110a7984 */ /* 0x000fe20000000800 */
[----:B0-----:R-:W-:-:S03]  /*2270*/  FFMA R35, R32, R35, R33 ;  /* 0x0000002320237223 */ /* 0x001fc60000000021 */
[----:B------:R-:W0:Y:S04]  /*2280*/  LDS R33, [R16+0xa80] ;  /* 0x000a800010217984 */ /* 0x000e280000000800 */
[----:B------:R-:W-:Y:S01]  /*2290*/  LDS R32, [R17+0xb00] ;  /* 0x000b000011207984 */ /* 0x000fe20000000800 */
[----:B-1----:R-:W-:-:S03]  /*22a0*/  FFMA R37, R34, R37, R35 ;  /* 0x0000002522257223 */ /* 0x002fc60000000023 */
[----:B------:R-:W1:Y:S01]  /*22b0*/  LDS R35, [R16+0xb00] ;  /* 0x000b000010237984 */ /* 0x000e620000000800 */
[----:B----4-:R-:W-:-:S03]  /*22c0*/  FFMA R41, R38, R41, R37 ;  /* 0x0000002926297223 */ /* 0x010fc60000000025 */
[----:B------:R-:W-:Y:S04]  /*22d0*/  LDS R34, [R17+0xb80] ;  /* 0x000b800011227984 */ /* 0x000fe80000000800 */
[----:B------:R-:W4:Y:S01]  /*22e0*/  LDS R37, [R16+0xb80] ;  /* 0x000b800010257984 */ /* 0x000f220000000800 */
[----:B--2---:R-:W-:-:S03]  /*22f0*/  FFMA R43, R36, R39, R41 ;  /* 0x00000027242b7223 */ /* 0x004fc60000000029 */
[----:B------:R-:W-:Y:S04]  /*2300*/  LDS R38, [R17+0xc00] ;  /* 0x000c000011267984 */ /* 0x000fe80000000800 */
        /* <DEDUP_REMOVED lines=9> */
[----:B------:R-:W1:Y:S04]  /*23a0*/  LDS R33, [R17+0xd80] ;  /* 0x000d800011217984 */ /* 0x000e680000000800 */
[----:B------:R-:W-:Y:S01]  /*23b0*/  LDS R32, [R17+0xe00] ;  /* 0x000e000011207984 */ /* 0x000fe20000000800 */
[----:B----4-:R-:W-:-:S03]  /*23c0*/  FFMA R37, R34, R37, R35 ;  /* 0x0000002522257223 */ /* 0x010fc60000000023 */
[----:B------:R-:W4:Y:S04]  /*23d0*/  LDS R35, [R16+0xe00] ;  /* 0x000e000010237984 */ /* 0x000f280000000800 */
[----:B------:R-:W-:Y:S01]  /*23e0*/  LDS R34, [R17+0xe80] ;  /* 0x000e800011227984 */ /* 0x000fe20000000800 */
[----:B--2---:R-:W-:-:S03]  /*23f0*/  FFMA R38, R38, R41, R37 ;  /* 0x0000002926267223 */ /* 0x004fc60000000025 */
[----:B------:R-:W2:Y:S04]  /*2400*/  LDS R37, [R16+0xe80] ;  /* 0x000e800010257984 */ /* 0x000ea80000000800 */
[----:B------:R-:W5:Y:S01]  /*2410*/  LDS R41, [R16+0xf00] ;  /* 0x000f000010297984 */ /* 0x000f620000000800 */
[----:B---3--:R-:W-:-:S03]  /*2420*/  FFMA R42, R39, R36, R38 ;  /* 0x00000024272a7223 */ /* 0x008fc60000000026 */
[----:B------:R-:W-:Y:S04]  /*2430*/  LDS R38, [R17+0xf80] ;  /* 0x000f800011267984 */ /* 0x000fe80000000800 */
[----:B------:R-:W3:Y:S04]  /*2440*/  LDS R39, [R16+0xf80] ;  /* 0x000f800010277984 */ /* 0x000ee80000000800 */
[----:B------:R-:W3:Y:S01]  /*2450*/  LDS R36, [R18] ;  /* 0x0000000012247984 */ /* 0x000ee20000000800 */
[----:B0-----:R-:W-:-:S04]  /*2460*/  FFMA R0, R11, R0, R42 ;  /* 0x000000000b007223 */ /* 0x001fc8000000002a */
[----:B-1----:R-:W-:-:S04]  /*2470*/  FFMA R33, R33, R10, R0 ;  /* 0x0000000a21217223 */ /* 0x002fc80000000000 */
[----:B----4-:R-:W-:-:S04]  /*2480*/  FFMA R33, R32, R35, R33 ;  /* 0x0000002320217223 */ /* 0x010fc80000000021 */
[----:B--2---:R-:W-:-:S04]  /*2490*/  FFMA R33, R34, R37, R33 ;  /* 0x0000002522217223 */ /* 0x004fc80000000021 */
[----:B-----5:R-:W-:-:S04]  /*24a0*/  FFMA R33, R40, R41, R33 ;  /* 0x0000002928217223 */ /* 0x020fc80000000021 */
[----:B---3--:R-:W-:-:S04]  /*24b0*/  FFMA R33, R38, R39, R33 ;  /* 0x0000002726217223 */ /* 0x008fc80000000021 */
[----:B------:R-:W-:-:S05]  /*24c0*/  FADD R33, -R33, R36 ;  /* 0x0000002421217221 */ /* 0x000fca0000000100 */
[----:B------:R-:W-:Y:S01]  /*24d0*/  STS [R18], R33 ;  /* 0x0000002112007388 */ /* 0x000fe20000000800 */
[----:B------:R-:W-:Y:S06]  /*24e0*/  BAR.SYNC.DEFER_BLOCKING 0x0 ;  /* 0x0000000000007b1d */ /* 0x000fec0000010000 */
[----:B------:R-:W0:Y:S04]  /*24f0*/  LDS R11, [R18] ;  /* 0x00000000120b7984 */ /* 0x000e280000000800 */
[----:B0-----:R1:W-:Y:S01]  /*2500*/  STG.E desc[UR8][R8.64], R11 ;  /* 0x0000000b08007986 */ /* 0x0013e2000c101908 */
[----:B------:R-:W-:Y:S06]  /*2510*/  BAR.SYNC.DEFER_BLOCKING 0x0 ;  /* 0x0000000000007b1d */ /* 0x000fec0000010000 */
[----:B------:R-:W-:Y:S05]  /*2520*/  @P0 BRA `(.L_x_62) ;  /* 0xfffffff800240947 */ /* 0x000fea000383ffff */
[----:B------:R-:W-:-:S07]  /*2530*/  MOV R0, R26 ;  /* 0x0000001a00007202 */ /* 0x000fce0000000f00 */
.L_x_61:
[----:B------:R-:W0:Y:S01]  /*2540*/  LDCU UR4, c[0x0][0x388] ;  /* 0x00007100ff0477ac */ /* 0x000e220008000800 */
[----:B------:R-:W-:Y:S01]  /*2550*/  ISETP.GE.U32.AND P0, PT, R12, R13, PT ;  /* 0x0000000d0c00720c */ /* 0x000fe20003f06070 */
[----:B------:R-:W-:Y:S01]  /*2560*/  IMAD R0, R0, UR11, R13 ;  /* 0x0000000b00007c24 */ /* 0x000fe2000f8e020d */
[----:B------:R-:W-:Y:S01]  /*2570*/  BSSY.RECONVERGENT B0, `(.L_x_63) ;  /* 0x0000006000007945 */ /* 0x000fe20003800200 */
[----:B-1----:R-:W-:Y:S02]  /*2580*/  HFMA2 R11, -RZ, RZ, 0, 0 ;  /* 0x00000000ff0b7431 */ /* 0x002fe400000001ff */
[----:B0-----:R-:W-:-:S04]  /*2590*/  IMAD R9, R27, UR4, R0 ;  /* 0x000000041b097c24 */ /* 0x001fc8000f8e0200 */
[----:B------:R-:W-:-:S04]  /*25a0*/  IMAD.WIDE R8, R9, 0x4, R2 ;  /* 0x0000000409087825 */ /* 0x000fc800078e0202 */
[----:B------:R-:W-:Y:S05]  /*25b0*/  @!P0 BRA `(.L_x_64) ;  /* 0x0000000000048947 */ /* 0x000fea0003800000 */
[----:B------:R0:W5:Y:S02]  /*25c0*/  LDG.E R11, desc[UR8][R8.64] ;  /* 0x00000008080b7981 */ /* 0x000164000c1e1900 */
.L_x_64:
[----:B------:R-:W-:Y:S05]  /*25d0*/  BSYNC.RECONVERGENT B0 ;  /* 0x0000000000007941 */ /* 0x000fea0003800200 */
.L_x_63:
[----:B-----5:R-:W-:Y:S01]  /*25e0*/  STS [R18], R11 ;  /* 0x0000000b12007388 */ /* 0x020fe20000000800 */
[----:B------:R-:W-:Y:S01]  /*25f0*/  IMAD R27, R0, UR4, R24 ;  /* 0x00000004001b7c24 */ /* 0x000fe2000f8e0218 */
[----:B------:R-:W-:Y:S03]  /*2600*/  BAR.SYNC.DEFER_BLOCKING 0x0 ;  /* 0x0000000000007b1d */ /* 0x000fe60000010000 */
[----:B------:R-:W-:-:S06]  /*2610*/  IMAD.WIDE.U32 R2, R27, 0x4, R2 ;  /* 0x000000041b027825 */ /* 0x000fcc00078e0002 */
[----:B------:R-:W2:Y:S04]  /*2620*/  LDG.E R3, desc[UR8][R2.64] ;  /* 0x0000000802037981 */ /* 0x000ea8000c1e1900 */
[----:B------:R-:W3:Y:S04]  /*2630*/  LDG.E R6, desc[UR8][R6.64] ;  /* 0x0000000806067981 */ /* 0x000ee8000c1e1900 */
[----:B--2---:R-:W-:Y:S04]  /*2640*/  STS [R20], R3 ;  /* 0x0000000314007388 */ /* 0x004fe80000000800 */
[----:B---3--:R-:W-:Y:S01]  /*2650*/  STS [R21], R6 ;  /* 0x0000000615007388 */ /* 0x008fe20000000800 */
[----:B------:R-:W-:Y:S06]  /*2660*/  BAR.SYNC.DEFER_BLOCKING 0x0 ;  /* 0x0000000000007b1d */ /* 0x000fec0000010000 */
[----:B------:R-:W-:Y:S04]  /*2670*/  LDS R0, [R17] ;  /* 0x0000000011007984 */ /* 0x000fe80000000800 */
[----:B------:R-:W1:Y:S04]  /*2680*/  LDS R31, [R16] ;  /* 0x00000000101f7984 */ /* 0x000e680000000800 */
[----:B------:R-:W-:Y:S04]  /*2690*/  LDS R37, [R17+0x80] ;  /* 0x0000800011257984 */ /* 0x000fe80000000800 */
[----:B------:R-:W2:Y:S04]  /*26a0*/  LDS R10, [R16+0x80] ;  /* 0x00008000100a7984 */ /* 0x000ea80000000800 */
[----:B------:R-:W-:Y:S04]  /*26b0*/  LDS R41, [R17+0x100] ;  /* 0x0001000011297984 */ /* 0x000fe80000000800 */
[----:B------:R-:W3:Y:S04]  /*26c0*/  LDS R38, [R16+0x100] ;  /* 0x0001000010267984 */ /* 0x000ee80000000800 */
[----:B------:R-:W-:Y:S04]  /*26d0*/  LDS R33, [R17+0x180] ;  /* 0x0001800011217984 */ /* 0x000fe80000000800 */
[----:B------:R-:W4:Y:S04]  /*26e0*/  LDS R34, [R16+0x180] ;  /* 0x0001800010227984 */ /* 0x000f280000000800 */
[----:B------:R-:W-:Y:S04]  /*26f0*/  LDS R35, [R17+0x200] ;  /* 0x0002000011237984 */ /* 0x000fe80000000800 */
[----:B------:R-:W0:Y:S04]  /*2700*/  LDS R36, [R16+0x200] ;  /* 0x0002000010247984 */ /* 0x000e280000000800 */
[----:B------:R-:W-:Y:S04]  /*2710*/  LDS R6, [R17+0x280] ;  /* 0x0002800011067984 */ /* 0x000fe80000000800 */
[----:B------:R-:W0:Y:S01]  /*2720*/  LDS R27, [R16+0x280] ;  /* 0x00028000101b7984 */ /* 0x000e220000000800 */
[----:B-1----:R-:W-:-:S03]  /*2730*/  FFMA R0, R0, R31, RZ ;  /* 0x0000001f00007223 */ /* 0x002fc600000000ff */
[----:B------:R-:W-:Y:S04]  /*2740*/  LDS R39, [R17+0x300] ;  /* 0x0003000011277984 */ /* 0x000fe80000000800 */
[----:B------:R-:W1:Y:S01]  /*2750*/  LDS R40, [R16+0x300] ;  /* 0x0003000010287984 */ /* 0x000e620000000800 */
[----:B--2---:R-:W-:-:S03]  /*2760*/  FFMA R10, R37, R10, R0 ;  /* 0x0000000a250a7223 */ /* 0x004fc60000000000 */
[----:B------:R-:W-:Y:S04]  /*2770*/  LDS R2, [R17+0x380] ;  /* 0x0003800011027984 */ /* 0x000fe80000000800 */
[----:B------:R-:W2:Y:S01]  /*2780*/  LDS R11, [R16+0x380] ;  /* 0x00038000100b7984 */ /* 0x000ea20000000800 */
[----:B---3--:R-:W-:-:S03]  /*2790*/  FFMA R38, R41, R38, R10 ;  /* 0x0000002629267223 */ /* 0x008fc6000000000a */
[----:B------:R-:W-:Y:S04]  /*27a0*/  LDS R31, [R17+0x400] ;  /* 0x00040000111f7984 */ /* 0x000fe80000000800 */
[----:B------:R-:W3:Y:S01]  /*27b0*/  LDS R32, [R16+0x400] ;  /* 0x0004000010207984 */ /* 0x000ee20000000800 */
[----:B----4-:R-:W-:-:S03]  /*27c0*/  FFMA R38, R33, R34, R38 ;  /* 0x0000002221267223 */ /* 0x010fc60000000026 */
[----:B------:R-:W-:Y:S04]  /*27d0*/  LDS R0, [R17+0x480] ;  /* 0x0004800011007984 */ /* 0x000fe80000000800 */
[----:B------:R-:W4:Y:S01]  /*27e0*/  LDS R7, [R16+0x480] ;  /* 0x0004800010077984 */ /* 0x000f220000000800 */
[----:B0-----:R-:W-:-:S03]  /*27f0*/  FFMA R41, R35, R36, R38 ;  /* 0x0000002423297223 */ /* 0x001fc60000000026 */
[----:B------:R-:W-:Y:S04]  /*2800*/  LDS R3, [R17+0x500] ;  /* 0x0005000011037984 */ /* 0x000fe80000000800 */
[----:B------:R-:W0:Y:S01]  /*2810*/  LDS R10, [R16+0x500] ;  /* 0x00050000100a7984 */ /* 0x000e220000000800 */
[----:B------:R-:W-:-:S03]  /*2820*/  FFMA R6, R6, R27, R41 ;  /* 0x0000001b06067223 */ /* 0x000fc60000000029 */
[----:B------:R-:W-:Y:S04]  /*2830*/  LDS R33, [R17+0x580] ;  /* 0x0005800011217984 */ /* 0x000fe80000000800 */
[----:B------:R-:W0:Y:S01]  /*2840*/  LDS R34, [R16+0x580] ;  /* 0x0005800010227984 */ /* 0x000e220000000800 */
[----:B-1----:R-:W-:-:S03]  /*2850*/  FFMA R39, R39, R40, R6 ;  /* 0x0000002827277223 */ /* 0x002fc60000000006 */
        /* <DEDUP_REMOVED lines=56> */
[----:B--2---:R-:W-:Y:S01]  /*2be0*/  FFMA R0, R7, R0, R2 ;  /* 0x0000000007007223 */ /* 0x004fe20000000002 */
[----:B------:R-:W-:Y:S02]  /*2bf0*/  MOV R7, RZ ;  /* 0x000000ff00077202 */ /* 0x000fe40000000f00 */
[----:B------:R-:W-:Y:S04]  /*2c00*/  LDS R35, [R17+0xf80] ;  /* 0x000f800011237984 */ /* 0x000fe80000000800 */
[----:B------:R-:W2:Y:S01]  /*2c10*/  LDS R36, [R16+0xf80] ;  /* 0x000f800010247984 */ /* 0x000ea20000000800 */
[----:B---3--:R-:W-:Y:S01]  /*2c20*/  FFMA R0, R3, R10, R0 ;  /* 0x0000000a03007223 */ /* 0x008fe20000000000 */
[----:B------:R-:W-:-:S02]  /*2c30*/  IADD3 R3, PT, PT, R26, 0x1, RZ ;  /* 0x000000011a037810 */ /* 0x000fc40007ffe0ff */
[----:B------:R-:W3:Y:S01]  /*2c40*/  LDS R6, [R18] ;  /* 0x0000000012067984 */ /* 0x000ee20000000800 */
[----:B----4-:R-:W-:-:S04]  /*2c50*/  FFMA R0, R31, R32, R0 ;  /* 0x000000201f007223 */ /* 0x010fc80000000000 */
[----:B0-----:R-:W-:-:S04]  /*2c60*/  FFMA R0, R33, R34, R0 ;  /* 0x0000002221007223 */ /* 0x001fc80000000000 */
[----:B------:R-:W-:-:S04]  /*2c70*/  FFMA R0, R37, R38, R0 ;  /* 0x0000002625007223 */ /* 0x000fc80000000000 */
[----:B-1----:R-:W-:-:S04]  /*2c80*/  FFMA R0, R39, R40, R0 ;  /* 0x0000002827007223 */ /* 0x002fc80000000000 */
[----:B--2---:R-:W-:-:S04]  /*2c90*/  FFMA R35, R35, R36, R0 ;  /* 0x0000002423237223 */ /* 0x004fc80000000000 */
[----:B---3--:R-:W-:-:S05]  /*2ca0*/  FADD R35, -R35, R6 ;  /* 0x0000000623237221 */ /* 0x008fca0000000100 */
[----:B------:R-:W-:Y:S01]  /*2cb0*/  STS [R18], R35 ;  /* 0x0000002312007388 */ /* 0x000fe20000000800 */
[----:B------:R-:W-:Y:S06]  /*2cc0*/  BAR.SYNC.DEFER_BLOCKING 0x0 ;  /* 0x0000000000007b1d */ /* 0x000fec0000010000 */
[----:B------:R-:W0:Y:S01]  /*2cd0*/  @P0 LDS R7, [R18] ;  /* 0x0000000012070984 */ /* 0x000e220000000800 */
[----:B------:R-:W-:-:S03]  /*2ce0*/  ISETP.NE.AND P0, PT, R3, R14, PT ;  /* 0x0000000e0300720c */ /* 0x000fc60003f05270 */
[----:B0-----:R1:W-:Y:S01]  /*2cf0*/  STG.E desc[UR8][R8.64], R7 ;  /* 0x0000000708007986 */ /* 0x0013e2000c101908 */
[----:B------:R-:W-:Y:S09]  /*2d00*/  BAR.SYNC.DEFER_BLOCKING 0x0 ;  /* 0x0000000000007b1d */ /* 0x000ff20000010000 */
[----:B------:R-:W-:Y:S05]  /*2d10*/  @P0 BRA `(.L_x_65) ;  /* 0xffffffe4009c0947 */ /* 0x000fea000383ffff */
.L_x_37:
[----:B------:R-:W-:Y:S01]  /*2d20*/  ISETP.NE.AND P0, PT, R25, R14, PT ;  /* 0x0000000e1900720c */ /* 0x000fe20003f05270 */
[----:B------:R-:W-:-:S12]  /*2d30*/  IMAD.MOV.U32 R15, RZ, RZ, R25 ;  /* 0x000000ffff0f7224 */ /* 0x000fd800078e0019 */
[----:B------:R-:W-:Y:S05]  /*2d40*/  @P0 BRA `(.L_x_66) ;  /* 0xffffffd400200947 */ /* 0x000fea000383ffff */
[----:B------:R-:W-:Y:S05]  /*2d50*/  EXIT ;  /* 0x000000000000794d */ /* 0x000fea0003800000 */
        .weak           $__internal_0_$__cuda_sm20_sqrt_rn_f32_slowpath
        .type           $__internal_0_$__cuda_sm20_sqrt_rn_f32_slowpath,@function
        .size           $__internal_0_$__cuda_sm20_sqrt_rn_f32_slowpath,($__internal_1_$__cuda_sm3x_div_rn_noftz_f32_slowpath - $__internal_0_$__cuda_sm20_sqrt_rn_f32_slowpath)
$__internal_0_$__cuda_sm20_sqrt_rn_f32_slowpath:
[----:B------:R-:W-:-:S13]  /*2d60*/  LOP3.LUT P0, RZ, R0, 0x7fffffff, RZ, 0xc0, !PT ;  /* 0x7fffffff00ff7812 */ /* 0x000fda000780c0ff */
[----:B------:R-:W-:Y:S01]  /*2d70*/  @!P0 MOV R2, R0 ;  /* 0x0000000000028202 */ /* 0x000fe20000000f00 */
[----:B------:R-:W-:Y:S06]  /*2d80*/  @!P0 BRA `(.L_x_67) ;  /* 0x0000000000408947 */ /* 0x000fec0003800000 */
[----:B------:R-:W-:-:S13]  /*2d90*/  FSETP.GEU.FTZ.AND P0, PT, R0, RZ, PT ;  /* 0x000000ff0000720b */ /* 0x000fda0003f1e000 */
[----:B------:R-:W-:Y:S01]  /*2da0*/  @!P0 MOV R2, 0x7fffffff ;  /* 0x7fffffff00028802 */ /* 0x000fe20000000f00 */
[----:B------:R-:W-:Y:S06]  /*2db0*/  @!P0 BRA `(.L_x_67) ;  /* 0x0000000000348947 */ /* 0x000fec0003800000 */
[----:B------:R-:W-:-:S13]  /*2dc0*/  FSETP.GTU.FTZ.AND P0, PT, |R0|, +INF , PT ;  /* 0x7f8000000000780b */ /* 0x000fda0003f1c200 */
[----:B------:R-:W-:Y:S01]  /*2dd0*/  @P0 FADD.FTZ R2, R0, 1 ;  /* 0x3f80000000020421 */ /* 0x000fe20000010000 */
[----:B------:R-:W-:Y:S06]  /*2de0*/  @P0 BRA `(.L_x_67) ;  /* 0x0000000000280947 */ /* 0x000fec0003800000 */
[----:B------:R-:W-:-:S13]  /*2df0*/  FSETP.NEU.FTZ.AND P0, PT, |R0|, +INF , PT ;  /* 0x7f8000000000780b */ /* 0x000fda0003f1d200 */
[----:B------:R-:W-:-:S04]  /*2e00*/  @P0 FFMA R3, R0, 1.84467440737095516160e+19, RZ ;  /* 0x5f80000000030823 */ /* 0x000fc800000000ff */
[----:B------:R-:W0:Y:S02]  /*2e10*/  @P0 MUFU.RSQ R2, R3 ;  /* 0x0000000300020308 */ /* 0x000e240000001400 */
[----:B0-----:R-:W-:Y:S01]  /*2e20*/  @P0 FMUL.FTZ R10, R3, R2 ;  /* 0x00000002030a0220 */ /* 0x001fe20000410000 */
[----:B------:R-:W-:Y:S01]  /*2e30*/  @P0 FMUL.FTZ R11, R2, 0.5 ;  /* 0x3f000000020b0820 */ /* 0x000fe20000410000 */
[----:B------:R-:W-:Y:S02]  /*2e40*/  @!P0 MOV R2, R0 ;  /* 0x0000000000028202 */ /* 0x000fe40000000f00 */
[----:B------:R-:W-:-:S04]  /*2e50*/  @P0 FADD.FTZ R9, -R10, -RZ ;  /* 0x800000ff0a090221 */ /* 0x000fc80000010100 */
[----:B------:R-:W-:-:S04]  /*2e60*/  @P0 FFMA R9, R10, R9, R3 ;  /* 0x000000090a090223 */ /* 0x000fc80000000003 */
[----:B------:R-:W-:-:S04]  /*2e70*/  @P0 FFMA R9, R9, R11, R10 ;  /* 0x0000000b09090223 */ /* 0x000fc8000000000a */
[----:B------:R-:W-:-:S07]  /*2e80*/  @P0 FMUL.FTZ R2, R9, 2.3283064365386962891e-10 ;  /* 0x2f80000009020820 */ /* 0x000fce0000410000 */
.L_x_67:
[----:B------:R-:W-:Y:S01]  /*2e90*/  MOV R0, R2 ;  /* 0x0000000200007202 */ /* 0x000fe20000000f00 */
[----:B------:R-:W-:Y:S01]  /*2ea0*/  IMAD.MOV.U32 R3, RZ, RZ, 0x0 ;  /* 0x00000000ff037424 */ /* 0x000fe200078e00ff */
[----:B------:R-:W-:-:S04]  /*2eb0*/  MOV R2, R24 ;  /* 0x0000001800027202 */ /* 0x000fc80000000f00 */
[----:B------:R-:W-:Y:S05]  /*2ec0*/  RET.REL.NODEC R2 `(_Z27right_looking_launch_kernelPfi) ;  /* 0xffffffd0024c7950 */ /* 0x000fea0003c3ffff */
        .weak           $__internal_1_$__cuda_sm3x_div_rn_noftz_f32_slowpath
        .type           $__internal_1_$__cuda_sm3x_div_rn_noftz_f32_slowpath,@function
        .size           $__internal_1_$__cuda_sm3x_div_rn_noftz_f32_slowpath,(.L_x_81 - $__internal_1_$__cuda_sm3x_div_rn_noftz_f32_slowpath)
$__internal_1_$__cuda_sm3x_div_rn_noftz_f32_slowpath:
[----:B------:R-:W-:Y:S01]  /*2ed0*/  SHF.R.U32.HI R2, RZ, 0x17, R3 ;  /* 0x00000017ff027819 */ /* 0x000fe20000011603 */
[----:B------:R-:W-:Y:S01]  /*2ee0*/  BSSY.RECONVERGENT B0, `(.L_x_68) ;  /* 0x0000062000007945 */ /* 0x000fe20003800200 */
[----:B------:R-:W-:Y:S02]  /*2ef0*/  SHF.R.U32.HI R37, RZ, 0x17, R0 ;  /* 0x00000017ff257819 */ /* 0x000fe40000011600 */
[----:B------:R-:W-:Y:S02]  /*2f00*/  LOP3.LUT R2, R2, 0xff, RZ, 0xc0, !PT ;  /* 0x000000ff02027812 */ /* 0x000fe400078ec0ff */
[----:B------:R-:W-:Y:S02]  /*2f10*/  LOP3.LUT R37, R37, 0xff, RZ, 0xc0, !PT ;  /* 0x000000ff25257812 */ /* 0x000fe400078ec0ff */
[----:B------:R-:W-:Y:S02]  /*2f20*/  IADD3 R39, PT, PT, R2, -0x1, RZ ;  /* 0xffffffff02277810 */ /* 0x000fe40007ffe0ff */
[----:B------:R-:W-:-:S02]  /*2f30*/  IADD3 R38, PT, PT, R37, -0x1, RZ ;  /* 0xffffffff25267810 */ /* 0x000fc40007ffe0ff */
[----:B------:R-:W-:-:S04]  /*2f40*/  ISETP.GT.U32.AND P0, PT, R39, 0xfd, PT ;  /* 0x000000fd2700780c */ /* 0x000fc80003f04070 */
[----:B------:R-:W-:-:S13]  /*2f50*/  ISETP.GT.U32.OR P0, PT, R38, 0xfd, P0 ;  /* 0x000000fd2600780c */ /* 0x000fda0000704470 */
[----:B------:R-:W-:Y:S01]  /*2f60*/  @!P0 MOV R36, RZ ;  /* 0x000000ff00248202 */ /* 0x000fe20000000f00 */
[----:B------:R-:W-:Y:S06]  /*2f70*/  @!P0 BRA `(.L_x_69) ;  /* 0x00000000005c8947 */ /* 0x000fec0003800000 */
[----:B------:R-:W-:Y:S02]  /*2f80*/  FSETP.GTU.FTZ.AND P0, PT, |R0|, +INF , PT ;  /* 0x7f8000000000780b */ /* 0x000fe40003f1c200 */
[----:B------:R-:W-:-:S04]  /*2f90*/  FSETP.GTU.FTZ.AND P1, PT, |R3|, +INF , PT ;  /* 0x7f8000000300780b */ /* 0x000fc80003f3c200 */
[----:B------:R-:W-:-:S13]  /*2fa0*/  PLOP3.LUT P0, PT, P0, P1, PT, 0xf8, 0x8f ;  /* 0x00000000008f781c */ /* 0x000fda0000703f70 */
[----:B------:R-:W-:Y:S05]  /*2fb0*/  @P0 BRA `(.L_x_70) ;  /* 0x00000004004c0947 */ /* 0x000fea0003800000 */
[----:B------:R-:W-:-:S13]  /*2fc0*/  LOP3.LUT P0, RZ, R3, 0x7fffffff, R0, 0xc8, !PT ;  /* 0x7fffffff03ff7812 */ /* 0x000fda000780c800 */
[----:B------:R-:W-:Y:S05]  /*2fd0*/  @!P0 BRA `(.L_x_71) ;  /* 0x00000004003c8947 */ /* 0x000fea0003800000 */
[C---:B------:R-:W-:Y:S02]  /*2fe0*/  FSETP.NEU.FTZ.AND P2, PT, |R0|.reuse, +INF , PT ;  /* 0x7f8000000000780b */ /* 0x040fe40003f5d200 */
[----:B------:R-:W-:Y:S02]  /*2ff0*/  FSETP.NEU.FTZ.AND P1, PT, |R3|, +INF , PT ;  /* 0x7f8000000300780b */ /* 0x000fe40003f3d200 */
[----:B------:R-:W-:-:S11]  /*3000*/  FSETP.NEU.FTZ.AND P0, PT, |R0|, +INF , PT ;  /* 0x7f8000000000780b */ /* 0x000fd60003f1d200 */
[----:B------:R-:W-:Y:S05]  /*3010*/  @!P1 BRA !P2, `(.L_x_71) ;  /* 0x00000004002c9947 */ /* 0x000fea0005000000 */
[----:B------:R-:W-:-:S04]  /*3020*/  LOP3.LUT P2, RZ, R0, 0x7fffffff, RZ, 0xc0, !PT ;  /* 0x7fffffff00ff7812 */ /* 0x000fc8000784c0ff */
[----:B------:R-:W-:-:S13]  /*3030*/  PLOP3.LUT P1, PT, P1, P2, PT, 0x2f, 0xf2 ;  /* 0x0000000000f2781c */ /* 0x000fda0000f24577 */
[----:B------:R-:W-:Y:S05]  /*3040*/  @P1 BRA `(.L_x_72) ;  /* 0x0000000400181947 */ /* 0x000fea0003800000 */
[----:B------:R-:W-:-:S04]  /*3050*/  LOP3.LUT P1, RZ, R3, 0x7fffffff, RZ, 0xc0, !PT ;  /* 0x7fffffff03ff7812 */ /* 0x000fc8000782c0ff */
[----:B------:R-:W-:-:S13]  /*3060*/  PLOP3.LUT P0, PT, P0, P1, PT, 0x2f, 0xf2 ;  /* 0x0000000000f2781c */ /* 0x000fda0000702577 */
[----:B------:R-:W-:Y:S05]  /*3070*/  @P0 BRA `(.L_x_73) ;  /* 0x0000000400000947 */ /* 0x000fea0003800000 */
[----:B------:R-:W-:Y:S02]  /*3080*/  ISETP.GE.AND P0, PT, R38, RZ, PT ;  /* 0x000000ff2600720c */ /* 0x000fe40003f06270 */
[----:B------:R-:W-:-:S11]  /*3090*/  ISETP.GE.AND P1, PT, R39, RZ, PT ;  /* 0x000000ff2700720c */ /* 0x000fd60003f26270 */
[----:B------:R-:W-:Y:S01]  /*30a0*/  @P0 MOV R36, RZ ;  /* 0x000000ff00240202 */ /* 0x000fe20000000f00 */
[----:B------:R-:W-:Y:S01]  /*30b0*/  @!P0 FFMA R0, R0, 1.84467440737095516160e+19, RZ ;  /* 0x5f80000000008823 */ /* 0x000fe200000000ff */
[----:B------:R-:W-:Y:S01]  /*30c0*/  @!P0 MOV R36, 0xffffffc0 ;  /* 0xffffffc000248802 */ /* 0x000fe20000000f00 */
[----:B------:R-:W-:-:S04]  /*30d0*/  @!P1 FFMA R3, R3, 1.84467440737095516160e+19, RZ ;  /* 0x5f80000003039823 */ /* 0x000fc800000000ff */
[----:B------:R-:W-:-:S07]  /*30e0*/  @!P1 VIADD R36, R36, 0x40 ;  /* 0x0000004024249836 */ /* 0x000fce0000000000 */
.L_x_69:
[----:B------:R-:W-:Y:S01]  /*30f0*/  LEA R38, R2, 0xc0800000, 0x17 ;  /* 0xc080000002267811 */ /* 0x000fe200078eb8ff */
[----:B------:R-:W-:Y:S03]  /*3100*/  BSSY.RECONVERGENT B1, `(.L_x_74) ;  /* 0x0000036000017945 */ /* 0x000fe60003800200 */
[----:B------:R-:W-:Y:S02]  /*3110*/  IADD3 R40, PT, PT, -R38, R3, RZ ;  /* 0x0000000326287210 */ /* 0x000fe40007ffe1ff */
[----:B------:R-:W-:Y:S02]  /*3120*/  IADD3 R3, PT, PT, R37, -0x7f, RZ ;  /* 0xffffff8125037810 */ /* 0x000fe40007ffe0ff */
[----:B------:R-:W0:Y:S01]  /*3130*/  MUFU.RCP R38, R40 ;  /* 0x0000002800267308 */ /* 0x000e220000001000 */
[----:B------:R-:W-:Y:S02]  /*3140*/  FADD.FTZ R39, -R40, -RZ ;  /* 0x800000ff28277221 */ /* 0x000fe40000010100 */
[C---:B------:R-:W-:Y:S01]  /*3150*/  IMAD R0, R3.reuse, -0x800000, R0 ;  /* 0xff80000003007824 */ /* 0x040fe200078e0200 */
[----:B------:R-:W-:-:S04]  /*3160*/  IADD3 R3, PT, PT, R3, 0x7f, -R2 ;  /* 0x0000007f03037810 */ /* 0x000fc80007ffe802 */
[----:B------:R-:W-:Y:S01]  /*3170*/  IADD3 R3, PT, PT, R3, R36, RZ ;  /* 0x0000002403037210 */ /* 0x000fe20007ffe0ff */
[----:B0-----:R-:W-:-:S04]  /*3180*/  FFMA R37, R38, R39, 1 ;  /* 0x3f80000026257423 */ /* 0x001fc80000000027 */
[----:B------:R-:W-:-:S04]  /*3190*/  FFMA R37, R38, R37, R38 ;  /* 0x0000002526257223 */ /* 0x000fc80000000026 */
[----:B------:R-:W-:-:S04]  /*31a0*/  FFMA R38, R0, R37, RZ ;  /* 0x0000002500267223 */ /* 0x000fc800000000ff */
[----:B------:R-:W-:-:S04]  /*31b0*/  FFMA R41, R39, R38, R0 ;  /* 0x0000002627297223 */ /* 0x000fc80000000000 */
[----:B------:R-:W-:-:S04]  /*31c0*/  FFMA R38, R37, R41, R38 ;  /* 0x0000002925267223 */ /* 0x000fc80000000026 */
[----:B------:R-:W-:-:S04]  /*31d0*/  FFMA R39, R39, R38, R0 ;  /* 0x0000002627277223 */ /* 0x000fc80000000000 */
[----:B------:R-:W-:-:S05]  /*31e0*/  FFMA R0, R37, R39, R38 ;  /* 0x0000002725007223 */ /* 0x000fca0000000026 */
[----:B------:R-:W-:-:S04]  /*31f0*/  SHF.R.U32.HI R2, RZ, 0x17, R0 ;  /* 0x00000017ff027819 */ /* 0x000fc80000011600 */
[----:B------:R-:W-:-:S04]  /*3200*/  LOP3.LUT R2, R2, 0xff, RZ, 0xc0, !PT ;  /* 0x000000ff02027812 */ /* 0x000fc800078ec0ff */
[----:B------:R-:W-:-:S04]  /*3210*/  IADD3 R2, PT, PT, R2, R3, RZ ;  /* 0x0000000302027210 */ /* 0x000fc80007ffe0ff */
[----:B------:R-:W-:-:S04]  /*3220*/  IADD3 R36, PT, PT, R2, -0x1, RZ ;  /* 0xffffffff02247810 */ /* 0x000fc80007ffe0ff */
[----:B------:R-:W-:-:S13]  /*3230*/  ISETP.GE.U32.AND P0, PT, R36, 0xfe, PT ;  /* 0x000000fe2400780c */ /* 0x000fda0003f06070 */
[----:B------:R-:W-:Y:S05]  /*3240*/  @!P0 BRA `(.L_x_75) ;  /* 0x0000000000808947 */ /* 0x000fea0003800000 */
[----:B------:R-:W-:-:S13]  /*3250*/  ISETP.GT.AND P0, PT, R2, 0xfe, PT ;  /* 0x000000fe0200780c */ /* 0x000fda0003f04270 */
[----:B------:R-:W-:Y:S05]  /*3260*/  @P0 BRA `(.L_x_76) ;  /* 0x00000000006c0947 */ /* 0x000fea0003800000 */
[----:B------:R-:W-:-:S13]  /*3270*/  ISETP.GE.AND P0, PT, R2, 0x1, PT ;  /* 0x000000010200780c */ /* 0x000fda0003f06270 */
[----:B------:R-:W-:Y:S05]  /*3280*/  @P0 BRA `(.L_x_77) ;  /* 0x0000000000740947 */ /* 0x000fea0003800000 */
[----:B------:R-:W-:Y:S02]  /*3290*/  ISETP.GE.AND P0, PT, R2, -0x18, PT ;  /* 0xffffffe80200780c */ /* 0x000fe40003f06270 */
[----:B------:R-:W-:-:S11]  /*32a0*/  LOP3.LUT R0, R0, 0x80000000, RZ, 0xc0, !PT ;  /* 0x8000000000007812 */ /* 0x000fd600078ec0ff */
[----:B------:R-:W-:Y:S05]  /*32b0*/  @!P0 BRA `(.L_x_77) ;  /* 0x0000000000688947 */ /* 0x000fea0003800000 */
[CCC-:B------:R-:W-:Y:S01]  /*32c0*/  FFMA.RZ R36, R37.reuse, R39.reuse, R38.reuse ;  /* 0x0000002725247223 */ /* 0x1c0fe2000000c026 */
[CCC-:B------:R-:W-:Y:S01]  /*32d0*/  FFMA.RP R3, R37.reuse, R39.reuse, R38.reuse ;  /* 0x0000002725037223 */ /* 0x1c0fe20000008026 */
[----:B------:R-:W-:Y:S01]  /*32e0*/  FFMA.RM R38, R37, R39, R38 ;  /* 0x0000002725267223 */ /* 0x000fe20000004026 */
[C---:B------:R-:W-:Y:S01]  /*32f0*/  VIADD R37, R2.reuse, 0x20 ;  /* 0x0000002002257836 */ /* 0x040fe20000000000 */
[----:B------:R-:W-:Y:S02]  /*3300*/  ISETP.NE.AND P2, PT, R2, RZ, PT ;  /* 0x000000ff0200720c */ /* 0x000fe40003f45270 */
[----:B------:R-:W-:Y:S02]  /*3310*/  LOP3.LUT R36, R36, 0x7fffff, RZ, 0xc0, !PT ;  /* 0x007fffff24247812 */ /* 0x000fe400078ec0ff */
[----:B------:R-:W-:Y:S02]  /*3320*/  ISETP.NE.AND P1, PT, R2, RZ, PT ;  /* 0x000000ff0200720c */ /* 0x000fe40003f25270 */
[----:B------:R-:W-:-:S02]  /*3330*/  LOP3.LUT R36, R36, 0x800000, RZ, 0xfc, !PT ;  /* 0x0080000024247812 */ /* 0x000fc400078efcff */
[----:B------:R-:W-:Y:S02]  /*3340*/  IADD3 R2, PT, PT, -R2, RZ, RZ ;  /* 0x000000ff02027210 */ /* 0x000fe40007ffe1ff */
[----:B------:R-:W-:Y:S02]  /*3350*/  SHF.L.U32 R37, R36, R37, RZ ;  /* 0x0000002524257219 */ /* 0x000fe400000006ff */
[----:B------:R-:W-:Y:S02]  /*3360*/  FSETP.NEU.FTZ.AND P0, PT, R3, R38, PT ;  /* 0x000000260300720b */ /* 0x000fe40003f1d000 */
[----:B------:R-:W-:Y:S02]  /*3370*/  SEL R3, R2, RZ, P2 ;  /* 0x000000ff02037207 */ /* 0x000fe40001000000 */
[----:B------:R-:W-:Y:S02]  /*3380*/  ISETP.NE.AND P1, PT, R37, RZ, P1 ;  /* 0x000000ff2500720c */ /* 0x000fe40000f25270 */
[----:B------:R-:W-:-:S02]  /*3390*/  SHF.R.U32.HI R3, RZ, R3, R36 ;  /* 0x00000003ff037219 */ /* 0x000fc40000011624 */
[----:B------:R-:W-:Y:S02]  /*33a0*/  PLOP3.LUT P0, PT, P0, P1, PT, 0xf8, 0x8f ;  /* 0x00000000008f781c */ /* 0x000fe40000703f70 */
[----:B------:R-:W-:Y:S02]  /*33b0*/  SHF.R.U32.HI R37, RZ, 0x1, R3 ;  /* 0x00000001ff257819 */ /* 0x000fe40000011603 */
[----:B------:R-:W-:-:S04]  /*33c0*/  SEL R2, RZ, 0x1, !P0 ;  /* 0x00000001ff027807 */ /* 0x000fc80004000000 */
[----:B------:R-:W-:-:S04]  /*33d0*/  LOP3.LUT R2, R2, 0x1, R37, 0xf8, !PT ;  /* 0x0000000102027812 */ /* 0x000fc800078ef825 */
[----:B------:R-:W-:-:S04]  /*33e0*/  LOP3.LUT R2, R2, R3, RZ, 0xc0, !PT ;  /* 0x0000000302027212 */ /* 0x000fc800078ec0ff */
[----:B------:R-:W-:-:S04]  /*33f0*/  IADD3 R37, PT, PT, R37, R2, RZ ;  /* 0x0000000225257210 */ /* 0x000fc80007ffe0ff */
[----:B------:R-:W-:Y:S01]  /*3400*/  LOP3.LUT R0, R37, R0, RZ, 0xfc, !PT ;  /* 0x0000000025007212 */ /* 0x000fe200078efcff */
[----:B------:R-:W-:Y:S06]  /*3410*/  BRA `(.L_x_77) ;  /* 0x0000000000107947 */ /* 0x000fec0003800000 */
.L_x_76:
[----:B------:R-:W-:-:S04]  /*3420*/  LOP3.LUT R0, R0, 0x80000000, RZ, 0xc0, !PT ;  /* 0x8000000000007812 */ /* 0x000fc800078ec0ff */
[----:B------:R-:W-:Y:S01]  /*3430*/  LOP3.LUT R0, R0, 0x7f800000, RZ, 0xfc, !PT ;  /* 0x7f80000000007812 */ /* 0x000fe200078efcff */
[----:B------:R-:W-:Y:S06]  /*3440*/  BRA `(.L_x_77) ;  /* 0x0000000000047947 */ /* 0x000fec0003800000 */
.L_x_75:
[----:B------:R-:W-:-:S07]  /*3450*/  LEA R0, R3, R0, 0x17 ;  /* 0x0000000003007211 */ /* 0x000fce00078eb8ff */
.L_x_77:
[----:B------:R-:W-:Y:S05]  /*3460*/  BSYNC.RECONVERGENT B1 ;  /* 0x0000000000017941 */ /* 0x000fea0003800200 */
.L_x_74:
[----:B------:R-:W-:Y:S05]  /*3470*/  BRA `(.L_x_78) ;  /* 0x0000000000207947 */ /* 0x000fea0003800000 */
.L_x_73:
[----:B------:R-:W-:-:S04]  /*3480*/  LOP3.LUT R0, R3, 0x80000000, R0, 0x48, !PT ;  /* 0x8000000003007812 */ /* 0x000fc800078e4800 */
[----:B------:R-:W-:Y:S01]  /*3490*/  LOP3.LUT R0, R0, 0x7f800000, RZ, 0xfc, !PT ;  /* 0x7f80000000007812 */ /* 0x000fe200078efcff */
[----:B------:R-:W-:Y:S06]  /*34a0*/  BRA `(.L_x_78) ;  /* 0x0000000000147947 */ /* 0x000fec0003800000 */
.L_x_72:
[----:B------:R-:W-:Y:S01]  /*34b0*/  LOP3.LUT R0, R3, 0x80000000, R0, 0x48, !PT ;  /* 0x8000000003007812 */ /* 0x000fe200078e4800 */
[----:B------:R-:W-:Y:S06]  /*34c0*/  BRA `(.L_x_78) ;  /* 0x00000000000c7947 */ /* 0x000fec0003800000 */
.L_x_71:
[----:B------:R-:W0:Y:S01]  /*34d0*/  MUFU.RSQ R0, -QNAN ;  /* 0xffc0000000007908 */ /* 0x000e220000001400 */
[----:B------:R-:W-:Y:S05]  /*34e0*/  BRA `(.L_x_78) ;  /* 0x0000000000047947 */ /* 0x000fea0003800000 */
.L_x_70:
[----:B------:R-:W-:-:S07]  /*34f0*/  FADD.FTZ R0, R0, R3 ;  /* 0x0000000300007221 */ /* 0x000fce0000010000 */
.L_x_78:
[----:B------:R-:W-:Y:S05]  /*3500*/  BSYNC.RECONVERGENT B0 ;  /* 0x0000000000007941 */ /* 0x000fea0003800200 */
.L_x_68:
[----:B------:R-:W-:Y:S01]  /*3510*/  HFMA2 R3, -RZ, RZ, 0, 0 ;  /* 0x00000000ff037431 */ /* 0x000fe200000001ff */
[----:B------:R-:W-:-:S04]  /*3520*/  MOV R2, R35 ;  /* 0x0000002300027202 */ /* 0x000fc80000000f00 */
[----:B0-----:R-:W-:Y:S05]  /*3530*/  RET.REL.NODEC R2 `(_Z27right_looking_launch_kernelPfi) ;  /* 0xffffffc802b07950 */ /* 0x001fea0003c3ffff */
.L_x_79:
[----:B------:R-:W-:-:S00]  /*3540*/  BRA `(.L_x_79) ;  /* 0xfffffffc00fc7947 */ /* 0x000fc0000383ffff */
[----:B------:R-:W-:-:S00]  /*3550*/  NOP ;  /* 0x0000000000007918 */ /* 0x000fc00000000000 */
        /* <DEDUP_REMOVED lines=10> */
.L_x_81:


//--------------------- .nv.shared._Z27right_looking_launch_kernelPfi --------------------------
	.section	.nv.shared._Z27right_looking_launch_kernelPfi,"aw",@nobits
	.sectionflags	@""
	.align	4
.nv.shared._Z27right_looking_launch_kernelPfi:
	.zero		13316


//--------------------- .nv.shared.reserved.0     --------------------------
	.section	.nv.shared.reserved.0,"aw",@nobits
	.weak		__nv_reservedSMEM_offset_0_alias
	.size		__nv_reservedSMEM_offset_0_alias, 0, 64
	.other		__nv_reservedSMEM_offset_0_alias,@"STO_CUDA_RESERVED_SHARED STV_DEFAULT"
__nv_reservedSMEM_offset_0_alias:
	.zero		0
	.zero		64


//--------------------- .nv.constant0._Z27right_looking_launch_kernelPfi --------------------------
	.section	.nv.constant0._Z27right_looking_launch_kernelPfi,"a",@progbits
	.sectionflags	@""
	.align	4
.nv.constant0._Z27right_looking_launch_kernelPfi:
	.zero		908


//--------------------- SYMBOLS --------------------------

	.type		.nv.reservedSmem.offset0,@object
	.size		.nv.reservedSmem.offset0,0x4
	.type		.nv.reservedSmem.cap,@object
	.size		.nv.reservedSmem.cap,0x4
